//
// Generated by NVIDIA NVVM Compiler
//
// Compiler Build ID: CL-36424714
// Cuda compilation tools, release 13.0, V13.0.88
// Based on NVVM 20.0.0
//

.version 9.0
.target sm_100
.address_size 64

	// .globl	_Z7warm_upv
// _ZZ22matrix_multiplication1I6__halffEvPKT_S3_PT0_E2as has been demoted
// _ZZ22matrix_multiplication1I6__halffEvPKT_S3_PT0_E2bs has been demoted
// _ZZ22matrix_multiplication2I6__halffEvPKT_S3_PT0_E2as has been demoted
// _ZZ22matrix_multiplication2I6__halffEvPKT_S3_PT0_E2bs has been demoted
// _ZZ22matrix_multiplication3I6__halffEvPKT_S3_PT0_E2as has been demoted
// _ZZ22matrix_multiplication3I6__halffEvPKT_S3_PT0_E2bs has been demoted
// _ZZ22matrix_multiplication4I6__halffEvPKT_S3_PT0_E2as has been demoted
// _ZZ22matrix_multiplication4I6__halffEvPKT_S3_PT0_E2bs has been demoted
// _ZZ22matrix_multiplication5I6__halffEvPT_S2_PT0_E2as has been demoted
// _ZZ22matrix_multiplication5I6__halffEvPT_S2_PT0_E2bs has been demoted
.global .align 1 .b8 _ZN34_INTERNAL_cc3b8223_4_k_cu_9fb6fbca4cuda3std3__45__cpo5beginE[1];
.global .align 1 .b8 _ZN34_INTERNAL_cc3b8223_4_k_cu_9fb6fbca4cuda3std3__45__cpo3endE[1];
.global .align 1 .b8 _ZN34_INTERNAL_cc3b8223_4_k_cu_9fb6fbca4cuda3std3__45__cpo6cbeginE[1];
.global .align 1 .b8 _ZN34_INTERNAL_cc3b8223_4_k_cu_9fb6fbca4cuda3std3__45__cpo4cendE[1];
.global .align 1 .b8 _ZN34_INTERNAL_cc3b8223_4_k_cu_9fb6fbca4cuda3std3__45__cpo6rbeginE[1];
.global .align 1 .b8 _ZN34_INTERNAL_cc3b8223_4_k_cu_9fb6fbca4cuda3std3__45__cpo4rendE[1];
.global .align 1 .b8 _ZN34_INTERNAL_cc3b8223_4_k_cu_9fb6fbca4cuda3std3__45__cpo7crbeginE[1];
.global .align 1 .b8 _ZN34_INTERNAL_cc3b8223_4_k_cu_9fb6fbca4cuda3std3__45__cpo5crendE[1];
.global .align 1 .b8 _ZN34_INTERNAL_cc3b8223_4_k_cu_9fb6fbca4cuda3std3__436_GLOBAL__N__cc3b8223_4_k_cu_9fb6fbca6ignoreE[1];
.global .align 1 .b8 _ZN34_INTERNAL_cc3b8223_4_k_cu_9fb6fbca4cuda3std3__419piecewise_constructE[1];
.global .align 1 .b8 _ZN34_INTERNAL_cc3b8223_4_k_cu_9fb6fbca4cuda3std3__48in_placeE[1];
.global .align 1 .b8 _ZN34_INTERNAL_cc3b8223_4_k_cu_9fb6fbca4cuda3std3__420unreachable_sentinelE[1];
.global .align 1 .b8 _ZN34_INTERNAL_cc3b8223_4_k_cu_9fb6fbca4cuda3std3__47nulloptE[1];
.global .align 1 .b8 _ZN34_INTERNAL_cc3b8223_4_k_cu_9fb6fbca4cuda3std3__48unexpectE[1];
.global .align 1 .b8 _ZN34_INTERNAL_cc3b8223_4_k_cu_9fb6fbca4cuda3std6ranges3__45__cpo4swapE[1];
.global .align 1 .b8 _ZN34_INTERNAL_cc3b8223_4_k_cu_9fb6fbca4cuda3std6ranges3__45__cpo9iter_moveE[1];
.global .align 1 .b8 _ZN34_INTERNAL_cc3b8223_4_k_cu_9fb6fbca4cuda3std6ranges3__45__cpo5beginE[1];
.global .align 1 .b8 _ZN34_INTERNAL_cc3b8223_4_k_cu_9fb6fbca4cuda3std6ranges3__45__cpo3endE[1];
.global .align 1 .b8 _ZN34_INTERNAL_cc3b8223_4_k_cu_9fb6fbca4cuda3std6ranges3__45__cpo6cbeginE[1];
.global .align 1 .b8 _ZN34_INTERNAL_cc3b8223_4_k_cu_9fb6fbca4cuda3std6ranges3__45__cpo4cendE[1];
.global .align 1 .b8 _ZN34_INTERNAL_cc3b8223_4_k_cu_9fb6fbca4cuda3std6ranges3__45__cpo7advanceE[1];
.global .align 1 .b8 _ZN34_INTERNAL_cc3b8223_4_k_cu_9fb6fbca4cuda3std6ranges3__45__cpo9iter_swapE[1];
.global .align 1 .b8 _ZN34_INTERNAL_cc3b8223_4_k_cu_9fb6fbca4cuda3std6ranges3__45__cpo4nextE[1];
.global .align 1 .b8 _ZN34_INTERNAL_cc3b8223_4_k_cu_9fb6fbca4cuda3std6ranges3__45__cpo4prevE[1];
.global .align 1 .b8 _ZN34_INTERNAL_cc3b8223_4_k_cu_9fb6fbca4cuda3std6ranges3__45__cpo4dataE[1];
.global .align 1 .b8 _ZN34_INTERNAL_cc3b8223_4_k_cu_9fb6fbca4cuda3std6ranges3__45__cpo5cdataE[1];
.global .align 1 .b8 _ZN34_INTERNAL_cc3b8223_4_k_cu_9fb6fbca4cuda3std6ranges3__45__cpo4sizeE[1];
.global .align 1 .b8 _ZN34_INTERNAL_cc3b8223_4_k_cu_9fb6fbca4cuda3std6ranges3__45__cpo5ssizeE[1];
.global .align 1 .b8 _ZN34_INTERNAL_cc3b8223_4_k_cu_9fb6fbca4cuda3std6ranges3__45__cpo8distanceE[1];
.global .align 1 .b8 _ZN34_INTERNAL_cc3b8223_4_k_cu_9fb6fbca6thrust24THRUST_300001_SM_1000_NS8cuda_cub3parE[1];
.global .align 1 .b8 _ZN34_INTERNAL_cc3b8223_4_k_cu_9fb6fbca6thrust24THRUST_300001_SM_1000_NS8cuda_cub10par_nosyncE[1];
.global .align 1 .b8 _ZN34_INTERNAL_cc3b8223_4_k_cu_9fb6fbca6thrust24THRUST_300001_SM_1000_NS6system6detail10sequential3seqE[1];
.global .align 1 .b8 _ZN34_INTERNAL_cc3b8223_4_k_cu_9fb6fbca6thrust24THRUST_300001_SM_1000_NS12placeholders2_1E[1];
.global .align 1 .b8 _ZN34_INTERNAL_cc3b8223_4_k_cu_9fb6fbca6thrust24THRUST_300001_SM_1000_NS12placeholders2_2E[1];
.global .align 1 .b8 _ZN34_INTERNAL_cc3b8223_4_k_cu_9fb6fbca6thrust24THRUST_300001_SM_1000_NS12placeholders2_3E[1];
.global .align 1 .b8 _ZN34_INTERNAL_cc3b8223_4_k_cu_9fb6fbca6thrust24THRUST_300001_SM_1000_NS12placeholders2_4E[1];
.global .align 1 .b8 _ZN34_INTERNAL_cc3b8223_4_k_cu_9fb6fbca6thrust24THRUST_300001_SM_1000_NS12placeholders2_5E[1];
.global .align 1 .b8 _ZN34_INTERNAL_cc3b8223_4_k_cu_9fb6fbca6thrust24THRUST_300001_SM_1000_NS12placeholders2_6E[1];
.global .align 1 .b8 _ZN34_INTERNAL_cc3b8223_4_k_cu_9fb6fbca6thrust24THRUST_300001_SM_1000_NS12placeholders2_7E[1];
.global .align 1 .b8 _ZN34_INTERNAL_cc3b8223_4_k_cu_9fb6fbca6thrust24THRUST_300001_SM_1000_NS12placeholders2_8E[1];
.global .align 1 .b8 _ZN34_INTERNAL_cc3b8223_4_k_cu_9fb6fbca6thrust24THRUST_300001_SM_1000_NS12placeholders2_9E[1];
.global .align 1 .b8 _ZN34_INTERNAL_cc3b8223_4_k_cu_9fb6fbca6thrust24THRUST_300001_SM_1000_NS12placeholders3_10E[1];
.global .align 1 .b8 _ZN34_INTERNAL_cc3b8223_4_k_cu_9fb6fbca6thrust24THRUST_300001_SM_1000_NS3seqE[1];

.visible .entry _Z7warm_upv()
{


	ret;

}
	// .globl	_Z22matrix_multiplication0I6__halffEvPKT_S3_PT0_
.visible .entry _Z22matrix_multiplication0I6__halffEvPKT_S3_PT0_(
	.param .u64 .ptr .align 1 _Z22matrix_multiplication0I6__halffEvPKT_S3_PT0__param_0,
	.param .u64 .ptr .align 1 _Z22matrix_multiplication0I6__halffEvPKT_S3_PT0__param_1,
	.param .u64 .ptr .align 1 _Z22matrix_multiplication0I6__halffEvPKT_S3_PT0__param_2
)
{
	.reg .pred 	%p<5>;
	.reg .b16 	%rs<103>;
	.reg .b32 	%r<19>;
	.reg .b32 	%f<2>;
	.reg .b64 	%rd<18>;

	ld.param.u64 	%rd5, [_Z22matrix_multiplication0I6__halffEvPKT_S3_PT0__param_0];
	ld.param.u64 	%rd6, [_Z22matrix_multiplication0I6__halffEvPKT_S3_PT0__param_1];
	ld.param.u64 	%rd7, [_Z22matrix_multiplication0I6__halffEvPKT_S3_PT0__param_2];
	mov.u32 	%r8, %ctaid.x;
	mov.u32 	%r9, %ntid.x;
	mov.u32 	%r10, %tid.x;
	mad.lo.s32 	%r1, %r8, %r9, %r10;
	mov.u32 	%r11, %ctaid.y;
	mov.u32 	%r12, %ntid.y;
	mov.u32 	%r13, %tid.y;
	mad.lo.s32 	%r2, %r11, %r12, %r13;
	setp.gt.u32 	%p1, %r2, 511;
	setp.gt.s32 	%p2, %r1, 511;
	or.pred  	%p3, %p1, %p2;
	@%p3 bra 	$L__BB1_4;
	mov.b32 	%r18, 0;
	// begin inline asm
	cvt.rn.f16.s32 %rs102, %r18;
	// end inline asm
	shl.b32 	%r3, %r2, 9;
	mul.wide.u32 	%rd8, %r3, 2;
	cvta.to.global.u64 	%rd9, %rd5;
	add.s64 	%rd10, %rd8, %rd9;
	add.s64 	%rd17, %rd10, 16;
	cvta.to.global.u64 	%rd11, %rd6;
	add.s64 	%rd2, %rd11, 8192;
	mov.u32 	%r17, %r1;
$L__BB1_2:
	mul.wide.s32 	%rd12, %r17, 2;
	add.s64 	%rd13, %rd2, %rd12;
	ld.global.u16 	%rs6, [%rd17+-16];
	ld.global.u16 	%rs7, [%rd13+-8192];
	// begin inline asm
	{mul.f16 %rs5,%rs6,%rs7;
}
	// end inline asm
	// begin inline asm
	{add.f16 %rs8,%rs102,%rs5;
}
	// end inline asm
	ld.global.u16 	%rs12, [%rd17+-14];
	ld.global.u16 	%rs13, [%rd13+-7168];
	// begin inline asm
	{mul.f16 %rs11,%rs12,%rs13;
}
	// end inline asm
	// begin inline asm
	{add.f16 %rs14,%rs8,%rs11;
}
	// end inline asm
	ld.global.u16 	%rs18, [%rd17+-12];
	ld.global.u16 	%rs19, [%rd13+-6144];
	// begin inline asm
	{mul.f16 %rs17,%rs18,%rs19;
}
	// end inline asm
	// begin inline asm
	{add.f16 %rs20,%rs14,%rs17;
}
	// end inline asm
	ld.global.u16 	%rs24, [%rd17+-10];
	ld.global.u16 	%rs25, [%rd13+-5120];
	// begin inline asm
	{mul.f16 %rs23,%rs24,%rs25;
}
	// end inline asm
	// begin inline asm
	{add.f16 %rs26,%rs20,%rs23;
}
	// end inline asm
	ld.global.u16 	%rs30, [%rd17+-8];
	ld.global.u16 	%rs31, [%rd13+-4096];
	// begin inline asm
	{mul.f16 %rs29,%rs30,%rs31;
}
	// end inline asm
	// begin inline asm
	{add.f16 %rs32,%rs26,%rs29;
}
	// end inline asm
	ld.global.u16 	%rs36, [%rd17+-6];
	ld.global.u16 	%rs37, [%rd13+-3072];
	// begin inline asm
	{mul.f16 %rs35,%rs36,%rs37;
}
	// end inline asm
	// begin inline asm
	{add.f16 %rs38,%rs32,%rs35;
}
	// end inline asm
	ld.global.u16 	%rs42, [%rd17+-4];
	ld.global.u16 	%rs43, [%rd13+-2048];
	// begin inline asm
	{mul.f16 %rs41,%rs42,%rs43;
}
	// end inline asm
	// begin inline asm
	{add.f16 %rs44,%rs38,%rs41;
}
	// end inline asm
	ld.global.u16 	%rs48, [%rd17+-2];
	ld.global.u16 	%rs49, [%rd13+-1024];
	// begin inline asm
	{mul.f16 %rs47,%rs48,%rs49;
}
	// end inline asm
	// begin inline asm
	{add.f16 %rs50,%rs44,%rs47;
}
	// end inline asm
	ld.global.u16 	%rs54, [%rd17];
	ld.global.u16 	%rs55, [%rd13];
	// begin inline asm
	{mul.f16 %rs53,%rs54,%rs55;
}
	// end inline asm
	// begin inline asm
	{add.f16 %rs56,%rs50,%rs53;
}
	// end inline asm
	ld.global.u16 	%rs60, [%rd17+2];
	ld.global.u16 	%rs61, [%rd13+1024];
	// begin inline asm
	{mul.f16 %rs59,%rs60,%rs61;
}
	// end inline asm
	// begin inline asm
	{add.f16 %rs62,%rs56,%rs59;
}
	// end inline asm
	ld.global.u16 	%rs66, [%rd17+4];
	ld.global.u16 	%rs67, [%rd13+2048];
	// begin inline asm
	{mul.f16 %rs65,%rs66,%rs67;
}
	// end inline asm
	// begin inline asm
	{add.f16 %rs68,%rs62,%rs65;
}
	// end inline asm
	ld.global.u16 	%rs72, [%rd17+6];
	ld.global.u16 	%rs73, [%rd13+3072];
	// begin inline asm
	{mul.f16 %rs71,%rs72,%rs73;
}
	// end inline asm
	// begin inline asm
	{add.f16 %rs74,%rs68,%rs71;
}
	// end inline asm
	ld.global.u16 	%rs78, [%rd17+8];
	ld.global.u16 	%rs79, [%rd13+4096];
	// begin inline asm
	{mul.f16 %rs77,%rs78,%rs79;
}
	// end inline asm
	// begin inline asm
	{add.f16 %rs80,%rs74,%rs77;
}
	// end inline asm
	ld.global.u16 	%rs84, [%rd17+10];
	ld.global.u16 	%rs85, [%rd13+5120];
	// begin inline asm
	{mul.f16 %rs83,%rs84,%rs85;
}
	// end inline asm
	// begin inline asm
	{add.f16 %rs86,%rs80,%rs83;
}
	// end inline asm
	ld.global.u16 	%rs90, [%rd17+12];
	ld.global.u16 	%rs91, [%rd13+6144];
	// begin inline asm
	{mul.f16 %rs89,%rs90,%rs91;
}
	// end inline asm
	// begin inline asm
	{add.f16 %rs92,%rs86,%rs89;
}
	// end inline asm
	ld.global.u16 	%rs96, [%rd17+14];
	ld.global.u16 	%rs97, [%rd13+7168];
	// begin inline asm
	{mul.f16 %rs95,%rs96,%rs97;
}
	// end inline asm
	// begin inline asm
	{add.f16 %rs102,%rs92,%rs95;
}
	// end inline asm
	add.s32 	%r18, %r18, 16;
	add.s64 	%rd17, %rd17, 32;
	add.s32 	%r17, %r17, 8192;
	setp.ne.s32 	%p4, %r18, 512;
	@%p4 bra 	$L__BB1_2;
	// begin inline asm
	{  cvt.f32.f16 %f1, %rs102;}

	// end inline asm
	add.s32 	%r16, %r3, %r1;
	cvta.to.global.u64 	%rd14, %rd7;
	mul.wide.s32 	%rd15, %r16, 4;
	add.s64 	%rd16, %rd14, %rd15;
	st.global.f32 	[%rd16], %f1;
$L__BB1_4:
	ret;

}
	// .globl	_Z22matrix_multiplication1I6__halffEvPKT_S3_PT0_
.visible .entry _Z22matrix_multiplication1I6__halffEvPKT_S3_PT0_(
	.param .u64 .ptr .align 1 _Z22matrix_multiplication1I6__halffEvPKT_S3_PT0__param_0,
	.param .u64 .ptr .align 1 _Z22matrix_multiplication1I6__halffEvPKT_S3_PT0__param_1,
	.param .u64 .ptr .align 1 _Z22matrix_multiplication1I6__halffEvPKT_S3_PT0__param_2
)
{
	.reg .pred 	%p<13>;
	.reg .b16 	%rs<131>;
	.reg .b32 	%r<39>;
	.reg .b32 	%f<68>;
	.reg .b64 	%rd<13>;
	// demoted variable
	.shared .align 2 .b8 _ZZ22matrix_multiplication1I6__halffEvPKT_S3_PT0_E2as[2048];
	// demoted variable
	.shared .align 2 .b8 _ZZ22matrix_multiplication1I6__halffEvPKT_S3_PT0_E2bs[2048];
	ld.param.u64 	%rd4, [_Z22matrix_multiplication1I6__halffEvPKT_S3_PT0__param_0];
	ld.param.u64 	%rd5, [_Z22matrix_multiplication1I6__halffEvPKT_S3_PT0__param_1];
	ld.param.u64 	%rd3, [_Z22matrix_multiplication1I6__halffEvPKT_S3_PT0__param_2];
	cvta.to.global.u64 	%rd1, %rd5;
	cvta.to.global.u64 	%rd2, %rd4;
	mov.u32 	%r23, %ctaid.x;
	mov.u32 	%r24, %ntid.x;
	mov.u32 	%r1, %tid.x;
	mad.lo.s32 	%r2, %r23, %r24, %r1;
	mov.u32 	%r25, %ctaid.y;
	mov.u32 	%r26, %ntid.y;
	mov.u32 	%r3, %tid.y;
	mad.lo.s32 	%r4, %r25, %r26, %r3;
	shl.b32 	%r27, %r3, 6;
	mov.u32 	%r28, _ZZ22matrix_multiplication1I6__halffEvPKT_S3_PT0_E2as;
	add.s32 	%r5, %r28, %r27;
	shl.b32 	%r29, %r1, 1;
	add.s32 	%r6, %r5, %r29;
	shl.b32 	%r7, %r4, 9;
	mov.u32 	%r30, _ZZ22matrix_multiplication1I6__halffEvPKT_S3_PT0_E2bs;
	add.s32 	%r9, %r30, %r29;
	add.s32 	%r8, %r9, %r27;
	shl.b32 	%r31, %r3, 9;
	add.s32 	%r37, %r2, %r31;
	add.s32 	%r35, %r1, %r7;
	mov.f32 	%f67, 0f00000000;
	mov.b32 	%r38, 0;
	mov.u32 	%r34, %r1;
	mov.u32 	%r36, %r3;
$L__BB2_1:
	setp.gt.u32 	%p1, %r1, 31;
	max.u32 	%r32, %r4, %r34;
	setp.gt.u32 	%p2, %r32, 511;
	or.pred  	%p3, %p1, %p2;
	@%p3 bra 	$L__BB2_3;
	mul.wide.u32 	%rd6, %r35, 2;
	add.s64 	%rd7, %rd2, %rd6;
	ld.global.u16 	%rs1, [%rd7];
	st.shared.u16 	[%r6], %rs1;
$L__BB2_3:
	setp.gt.u32 	%p4, %r3, 31;
	setp.gt.s32 	%p5, %r2, 511;
	setp.gt.u32 	%p6, %r36, 511;
	or.pred  	%p7, %p4, %p6;
	or.pred  	%p8, %p7, %p5;
	@%p8 bra 	$L__BB2_5;
	mul.wide.s32 	%rd8, %r37, 2;
	add.s64 	%rd9, %rd1, %rd8;
	ld.global.u16 	%rs2, [%rd9];
	st.shared.u16 	[%r8], %rs2;
$L__BB2_5:
	bar.sync 	0;
	ld.shared.u16 	%rs4, [%r5];
	ld.shared.u16 	%rs5, [%r9];
	// begin inline asm
	{mul.f16 %rs3,%rs4,%rs5;
}
	// end inline asm
	// begin inline asm
	{  cvt.f32.f16 %f4, %rs3;}

	// end inline asm
	add.f32 	%f36, %f67, %f4;
	ld.shared.u16 	%rs8, [%r5+2];
	ld.shared.u16 	%rs9, [%r9+64];
	// begin inline asm
	{mul.f16 %rs7,%rs8,%rs9;
}
	// end inline asm
	// begin inline asm
	{  cvt.f32.f16 %f5, %rs7;}

	// end inline asm
	add.f32 	%f37, %f36, %f5;
	ld.shared.u16 	%rs12, [%r5+4];
	ld.shared.u16 	%rs13, [%r9+128];
	// begin inline asm
	{mul.f16 %rs11,%rs12,%rs13;
}
	// end inline asm
	// begin inline asm
	{  cvt.f32.f16 %f6, %rs11;}

	// end inline asm
	add.f32 	%f38, %f37, %f6;
	ld.shared.u16 	%rs16, [%r5+6];
	ld.shared.u16 	%rs17, [%r9+192];
	// begin inline asm
	{mul.f16 %rs15,%rs16,%rs17;
}
	// end inline asm
	// begin inline asm
	{  cvt.f32.f16 %f7, %rs15;}

	// end inline asm
	add.f32 	%f39, %f38, %f7;
	ld.shared.u16 	%rs20, [%r5+8];
	ld.shared.u16 	%rs21, [%r9+256];
	// begin inline asm
	{mul.f16 %rs19,%rs20,%rs21;
}
	// end inline asm
	// begin inline asm
	{  cvt.f32.f16 %f8, %rs19;}

	// end inline asm
	add.f32 	%f40, %f39, %f8;
	ld.shared.u16 	%rs24, [%r5+10];
	ld.shared.u16 	%rs25, [%r9+320];
	// begin inline asm
	{mul.f16 %rs23,%rs24,%rs25;
}
	// end inline asm
	// begin inline asm
	{  cvt.f32.f16 %f9, %rs23;}

	// end inline asm
	add.f32 	%f41, %f40, %f9;
	ld.shared.u16 	%rs28, [%r5+12];
	ld.shared.u16 	%rs29, [%r9+384];
	// begin inline asm
	{mul.f16 %rs27,%rs28,%rs29;
}
	// end inline asm
	// begin inline asm
	{  cvt.f32.f16 %f10, %rs27;}

	// end inline asm
	add.f32 	%f42, %f41, %f10;
	ld.shared.u16 	%rs32, [%r5+14];
	ld.shared.u16 	%rs33, [%r9+448];
	// begin inline asm
	{mul.f16 %rs31,%rs32,%rs33;
}
	// end inline asm
	// begin inline asm
	{  cvt.f32.f16 %f11, %rs31;}

	// end inline asm
	add.f32 	%f43, %f42, %f11;
	ld.shared.u16 	%rs36, [%r5+16];
	ld.shared.u16 	%rs37, [%r9+512];
	// begin inline asm
	{mul.f16 %rs35,%rs36,%rs37;
}
	// end inline asm
	// begin inline asm
	{  cvt.f32.f16 %f12, %rs35;}

	// end inline asm
	add.f32 	%f44, %f43, %f12;
	ld.shared.u16 	%rs40, [%r5+18];
	ld.shared.u16 	%rs41, [%r9+576];
	// begin inline asm
	{mul.f16 %rs39,%rs40,%rs41;
}
	// end inline asm
	// begin inline asm
	{  cvt.f32.f16 %f13, %rs39;}

	// end inline asm
	add.f32 	%f45, %f44, %f13;
	ld.shared.u16 	%rs44, [%r5+20];
	ld.shared.u16 	%rs45, [%r9+640];
	// begin inline asm
	{mul.f16 %rs43,%rs44,%rs45;
}
	// end inline asm
	// begin inline asm
	{  cvt.f32.f16 %f14, %rs43;}

	// end inline asm
	add.f32 	%f46, %f45, %f14;
	ld.shared.u16 	%rs48, [%r5+22];
	ld.shared.u16 	%rs49, [%r9+704];
	// begin inline asm
	{mul.f16 %rs47,%rs48,%rs49;
}
	// end inline asm
	// begin inline asm
	{  cvt.f32.f16 %f15, %rs47;}

	// end inline asm
	add.f32 	%f47, %f46, %f15;
	ld.shared.u16 	%rs52, [%r5+24];
	ld.shared.u16 	%rs53, [%r9+768];
	// begin inline asm
	{mul.f16 %rs51,%rs52,%rs53;
}
	// end inline asm
	// begin inline asm
	{  cvt.f32.f16 %f16, %rs51;}

	// end inline asm
	add.f32 	%f48, %f47, %f16;
	ld.shared.u16 	%rs56, [%r5+26];
	ld.shared.u16 	%rs57, [%r9+832];
	// begin inline asm
	{mul.f16 %rs55,%rs56,%rs57;
}
	// end inline asm
	// begin inline asm
	{  cvt.f32.f16 %f17, %rs55;}

	// end inline asm
	add.f32 	%f49, %f48, %f17;
	ld.shared.u16 	%rs60, [%r5+28];
	ld.shared.u16 	%rs61, [%r9+896];
	// begin inline asm
	{mul.f16 %rs59,%rs60,%rs61;
}
	// end inline asm
	// begin inline asm
	{  cvt.f32.f16 %f18, %rs59;}

	// end inline asm
	add.f32 	%f50, %f49, %f18;
	ld.shared.u16 	%rs64, [%r5+30];
	ld.shared.u16 	%rs65, [%r9+960];
	// begin inline asm
	{mul.f16 %rs63,%rs64,%rs65;
}
	// end inline asm
	// begin inline asm
	{  cvt.f32.f16 %f19, %rs63;}

	// end inline asm
	add.f32 	%f51, %f50, %f19;
	ld.shared.u16 	%rs68, [%r5+32];
	ld.shared.u16 	%rs69, [%r9+1024];
	// begin inline asm
	{mul.f16 %rs67,%rs68,%rs69;
}
	// end inline asm
	// begin inline asm
	{  cvt.f32.f16 %f20, %rs67;}

	// end inline asm
	add.f32 	%f52, %f51, %f20;
	ld.shared.u16 	%rs72, [%r5+34];
	ld.shared.u16 	%rs73, [%r9+1088];
	// begin inline asm
	{mul.f16 %rs71,%rs72,%rs73;
}
	// end inline asm
	// begin inline asm
	{  cvt.f32.f16 %f21, %rs71;}

	// end inline asm
	add.f32 	%f53, %f52, %f21;
	ld.shared.u16 	%rs76, [%r5+36];
	ld.shared.u16 	%rs77, [%r9+1152];
	// begin inline asm
	{mul.f16 %rs75,%rs76,%rs77;
}
	// end inline asm
	// begin inline asm
	{  cvt.f32.f16 %f22, %rs75;}

	// end inline asm
	add.f32 	%f54, %f53, %f22;
	ld.shared.u16 	%rs80, [%r5+38];
	ld.shared.u16 	%rs81, [%r9+1216];
	// begin inline asm
	{mul.f16 %rs79,%rs80,%rs81;
}
	// end inline asm
	// begin inline asm
	{  cvt.f32.f16 %f23, %rs79;}

	// end inline asm
	add.f32 	%f55, %f54, %f23;
	ld.shared.u16 	%rs84, [%r5+40];
	ld.shared.u16 	%rs85, [%r9+1280];
	// begin inline asm
	{mul.f16 %rs83,%rs84,%rs85;
}
	// end inline asm
	// begin inline asm
	{  cvt.f32.f16 %f24, %rs83;}

	// end inline asm
	add.f32 	%f56, %f55, %f24;
	ld.shared.u16 	%rs88, [%r5+42];
	ld.shared.u16 	%rs89, [%r9+1344];
	// begin inline asm
	{mul.f16 %rs87,%rs88,%rs89;
}
	// end inline asm
	// begin inline asm
	{  cvt.f32.f16 %f25, %rs87;}

	// end inline asm
	add.f32 	%f57, %f56, %f25;
	ld.shared.u16 	%rs92, [%r5+44];
	ld.shared.u16 	%rs93, [%r9+1408];
	// begin inline asm
	{mul.f16 %rs91,%rs92,%rs93;
}
	// end inline asm
	// begin inline asm
	{  cvt.f32.f16 %f26, %rs91;}

	// end inline asm
	add.f32 	%f58, %f57, %f26;
	ld.shared.u16 	%rs96, [%r5+46];
	ld.shared.u16 	%rs97, [%r9+1472];
	// begin inline asm
	{mul.f16 %rs95,%rs96,%rs97;
}
	// end inline asm
	// begin inline asm
	{  cvt.f32.f16 %f27, %rs95;}

	// end inline asm
	add.f32 	%f59, %f58, %f27;
	ld.shared.u16 	%rs100, [%r5+48];
	ld.shared.u16 	%rs101, [%r9+1536];
	// begin inline asm
	{mul.f16 %rs99,%rs100,%rs101;
}
	// end inline asm
	// begin inline asm
	{  cvt.f32.f16 %f28, %rs99;}

	// end inline asm
	add.f32 	%f60, %f59, %f28;
	ld.shared.u16 	%rs104, [%r5+50];
	ld.shared.u16 	%rs105, [%r9+1600];
	// begin inline asm
	{mul.f16 %rs103,%rs104,%rs105;
}
	// end inline asm
	// begin inline asm
	{  cvt.f32.f16 %f29, %rs103;}

	// end inline asm
	add.f32 	%f61, %f60, %f29;
	ld.shared.u16 	%rs108, [%r5+52];
	ld.shared.u16 	%rs109, [%r9+1664];
	// begin inline asm
	{mul.f16 %rs107,%rs108,%rs109;
}
	// end inline asm
	// begin inline asm
	{  cvt.f32.f16 %f30, %rs107;}

	// end inline asm
	add.f32 	%f62, %f61, %f30;
	ld.shared.u16 	%rs112, [%r5+54];
	ld.shared.u16 	%rs113, [%r9+1728];
	// begin inline asm
	{mul.f16 %rs111,%rs112,%rs113;
}
	// end inline asm
	// begin inline asm
	{  cvt.f32.f16 %f31, %rs111;}

	// end inline asm
	add.f32 	%f63, %f62, %f31;
	ld.shared.u16 	%rs116, [%r5+56];
	ld.shared.u16 	%rs117, [%r9+1792];
	// begin inline asm
	{mul.f16 %rs115,%rs116,%rs117;
}
	// end inline asm
	// begin inline asm
	{  cvt.f32.f16 %f32, %rs115;}

	// end inline asm
	add.f32 	%f64, %f63, %f32;
	ld.shared.u16 	%rs120, [%r5+58];
	ld.shared.u16 	%rs121, [%r9+1856];
	// begin inline asm
	{mul.f16 %rs119,%rs120,%rs121;
}
	// end inline asm
	// begin inline asm
	{  cvt.f32.f16 %f33, %rs119;}

	// end inline asm
	add.f32 	%f65, %f64, %f33;
	ld.shared.u16 	%rs124, [%r5+60];
	ld.shared.u16 	%rs125, [%r9+1920];
	// begin inline asm
	{mul.f16 %rs123,%rs124,%rs125;
}
	// end inline asm
	// begin inline asm
	{  cvt.f32.f16 %f34, %rs123;}

	// end inline asm
	add.f32 	%f66, %f65, %f34;
	ld.shared.u16 	%rs128, [%r5+62];
	ld.shared.u16 	%rs129, [%r9+1984];
	// begin inline asm
	{mul.f16 %rs127,%rs128,%rs129;
}
	// end inline asm
	// begin inline asm
	{  cvt.f32.f16 %f35, %rs127;}

	// end inline asm
	add.f32 	%f67, %f66, %f35;
	bar.sync 	0;
	add.s32 	%r17, %r38, 32;
	add.s32 	%r37, %r37, 16384;
	add.s32 	%r36, %r36, 32;
	add.s32 	%r35, %r35, 32;
	add.s32 	%r34, %r34, 32;
	setp.lt.u32 	%p9, %r38, 480;
	mov.u32 	%r38, %r17;
	@%p9 bra 	$L__BB2_1;
	setp.gt.s32 	%p10, %r2, 511;
	setp.gt.u32 	%p11, %r4, 511;
	or.pred  	%p12, %p11, %p10;
	@%p12 bra 	$L__BB2_8;
	add.s32 	%r33, %r7, %r2;
	cvta.to.global.u64 	%rd10, %rd3;
	mul.wide.s32 	%rd11, %r33, 4;
	add.s64 	%rd12, %rd10, %rd11;
	st.global.f32 	[%rd12], %f67;
$L__BB2_8:
	ret;

}
	// .globl	_Z22matrix_multiplication2I6__halffEvPKT_S3_PT0_
.visible .entry _Z22matrix_multiplication2I6__halffEvPKT_S3_PT0_(
	.param .u64 .ptr .align 1 _Z22matrix_multiplication2I6__halffEvPKT_S3_PT0__param_0,
	.param .u64 .ptr .align 1 _Z22matrix_multiplication2I6__halffEvPKT_S3_PT0__param_1,
	.param .u64 .ptr .align 1 _Z22matrix_multiplication2I6__halffEvPKT_S3_PT0__param_2
)
{
	.reg .pred 	%p<53>;
	.reg .b16 	%rs<73>;
	.reg .b32 	%r<58>;
	.reg .b32 	%f<50>;
	.reg .b64 	%rd<19>;
	// demoted variable
	.shared .align 2 .b8 _ZZ22matrix_multiplication2I6__halffEvPKT_S3_PT0_E2as[2048];
	// demoted variable
	.shared .align 2 .b8 _ZZ22matrix_multiplication2I6__halffEvPKT_S3_PT0_E2bs[2048];
	ld.param.u64 	%rd6, [_Z22matrix_multiplication2I6__halffEvPKT_S3_PT0__param_0];
	ld.param.u64 	%rd7, [_Z22matrix_multiplication2I6__halffEvPKT_S3_PT0__param_1];
	ld.param.u64 	%rd5, [_Z22matrix_multiplication2I6__halffEvPKT_S3_PT0__param_2];
	cvta.to.global.u64 	%rd1, %rd6;
	cvta.to.global.u64 	%rd2, %rd7;
	mov.u32 	%r24, %ctaid.x;
	mov.u32 	%r25, %ntid.x;
	mov.u32 	%r1, %tid.x;
	mad.lo.s32 	%r2, %r24, %r25, %r1;
	mov.u32 	%r26, %ctaid.y;
	mov.u32 	%r27, %ntid.y;
	mul.lo.s32 	%r28, %r27, %r26;
	shl.b32 	%r29, %r28, 2;
	mov.u32 	%r3, %tid.y;
	add.s32 	%r4, %r29, %r3;
	shl.b32 	%r30, %r1, 1;
	mov.u32 	%r31, _ZZ22matrix_multiplication2I6__halffEvPKT_S3_PT0_E2as;
	add.s32 	%r32, %r31, %r30;
	mov.u32 	%r33, _ZZ22matrix_multiplication2I6__halffEvPKT_S3_PT0_E2bs;
	add.s32 	%r34, %r33, %r30;
	shl.b32 	%r35, %r3, 6;
	add.s32 	%r5, %r32, %r35;
	shl.b32 	%r6, %r4, 9;
	add.s32 	%r7, %r6, 4096;
	add.s32 	%r8, %r6, 8192;
	add.s32 	%r9, %r6, 12288;
	add.s32 	%r10, %r34, %r35;
	add.s32 	%r36, %r35, %r31;
	add.s32 	%r11, %r36, 1024;
	add.s32 	%r12, %r34, 128;
	mov.b32 	%r54, 0;
	mov.f32 	%f46, 0f00000000;
	mov.f32 	%f47, %f46;
	mov.f32 	%f48, %f46;
	mov.f32 	%f49, %f46;
$L__BB3_1:
	setp.gt.u32 	%p1, %r1, 31;
	add.s32 	%r14, %r54, %r1;
	max.u32 	%r38, %r4, %r14;
	setp.gt.u32 	%p2, %r38, 511;
	or.pred  	%p3, %p2, %p1;
	@%p3 bra 	$L__BB3_3;
	add.s32 	%r39, %r6, %r14;
	mul.wide.u32 	%rd8, %r39, 2;
	add.s64 	%rd9, %rd1, %rd8;
	ld.global.u16 	%rs1, [%rd9];
	st.shared.u16 	[%r5], %rs1;
$L__BB3_3:
	setp.gt.u32 	%p4, %r14, 511;
	setp.gt.u32 	%p5, %r4, 503;
	setp.gt.u32 	%p6, %r1, 31;
	or.pred  	%p7, %p5, %p4;
	or.pred  	%p8, %p7, %p6;
	@%p8 bra 	$L__BB3_5;
	add.s32 	%r41, %r7, %r14;
	mul.wide.u32 	%rd10, %r41, 2;
	add.s64 	%rd11, %rd1, %rd10;
	ld.global.u16 	%rs2, [%rd11];
	st.shared.u16 	[%r5+512], %rs2;
$L__BB3_5:
	setp.gt.u32 	%p9, %r14, 511;
	setp.gt.u32 	%p10, %r4, 495;
	setp.gt.u32 	%p11, %r1, 31;
	or.pred  	%p12, %p10, %p9;
	or.pred  	%p13, %p12, %p11;
	@%p13 bra 	$L__BB3_7;
	add.s32 	%r43, %r8, %r14;
	mul.wide.u32 	%rd12, %r43, 2;
	add.s64 	%rd13, %rd1, %rd12;
	ld.global.u16 	%rs3, [%rd13];
	st.shared.u16 	[%r5+1024], %rs3;
$L__BB3_7:
	setp.gt.u32 	%p14, %r14, 511;
	setp.gt.u32 	%p15, %r4, 487;
	setp.gt.u32 	%p16, %r1, 31;
	or.pred  	%p17, %p15, %p14;
	or.pred  	%p18, %p17, %p16;
	@%p18 bra 	$L__BB3_9;
	add.s32 	%r45, %r9, %r14;
	mul.wide.u32 	%rd14, %r45, 2;
	add.s64 	%rd15, %rd1, %rd14;
	ld.global.u16 	%rs4, [%rd15];
	st.shared.u16 	[%r5+1536], %rs4;
$L__BB3_9:
	setp.gt.u32 	%p19, %r3, 31;
	setp.gt.s32 	%p20, %r2, 511;
	add.s32 	%r15, %r54, %r3;
	setp.gt.u32 	%p21, %r15, 511;
	or.pred  	%p22, %p21, %p19;
	shl.b32 	%r47, %r15, 9;
	add.s32 	%r48, %r47, %r2;
	mul.wide.s32 	%rd16, %r48, 2;
	add.s64 	%rd3, %rd2, %rd16;
	or.pred  	%p23, %p22, %p20;
	@%p23 bra 	$L__BB3_11;
	ld.global.u16 	%rs5, [%rd3];
	st.shared.u16 	[%r10], %rs5;
$L__BB3_11:
	setp.gt.u32 	%p24, %r3, 23;
	setp.gt.u32 	%p26, %r15, 503;
	or.pred  	%p27, %p26, %p24;
	or.pred  	%p28, %p27, %p20;
	@%p28 bra 	$L__BB3_13;
	ld.global.u16 	%rs6, [%rd3+8192];
	st.shared.u16 	[%r10+512], %rs6;
$L__BB3_13:
	setp.gt.u32 	%p29, %r3, 15;
	setp.gt.u32 	%p31, %r15, 495;
	or.pred  	%p32, %p31, %p29;
	or.pred  	%p33, %p32, %p20;
	@%p33 bra 	$L__BB3_15;
	ld.global.u16 	%rs7, [%rd3+16384];
	st.shared.u16 	[%r10+1024], %rs7;
$L__BB3_15:
	setp.gt.u32 	%p34, %r3, 7;
	setp.gt.u32 	%p36, %r15, 487;
	or.pred  	%p37, %p36, %p34;
	or.pred  	%p38, %p37, %p20;
	@%p38 bra 	$L__BB3_17;
	ld.global.u16 	%rs8, [%rd3+24576];
	st.shared.u16 	[%r10+1536], %rs8;
$L__BB3_17:
	bar.sync 	0;
	mov.b32 	%r57, 1024;
	mov.u32 	%r55, %r12;
	mov.u32 	%r56, %r11;
$L__BB3_18:
	ld.shared.u16 	%rs10, [%r56+-1024];
	ld.shared.u16 	%rs11, [%r55+-128];
	// begin inline asm
	{mul.f16 %rs9,%rs10,%rs11;
}
	// end inline asm
	// begin inline asm
	{  cvt.f32.f16 %f14, %rs9;}

	// end inline asm
	add.f32 	%f30, %f14, %f49;
	ld.shared.u16 	%rs14, [%r56+-512];
	// begin inline asm
	{mul.f16 %rs13,%rs14,%rs11;
}
	// end inline asm
	// begin inline asm
	{  cvt.f32.f16 %f15, %rs13;}

	// end inline asm
	add.f32 	%f31, %f15, %f48;
	ld.shared.u16 	%rs18, [%r56];
	// begin inline asm
	{mul.f16 %rs17,%rs18,%rs11;
}
	// end inline asm
	// begin inline asm
	{  cvt.f32.f16 %f16, %rs17;}

	// end inline asm
	add.f32 	%f32, %f16, %f47;
	ld.shared.u16 	%rs22, [%r56+512];
	// begin inline asm
	{mul.f16 %rs21,%rs22,%rs11;
}
	// end inline asm
	// begin inline asm
	{  cvt.f32.f16 %f17, %rs21;}

	// end inline asm
	add.f32 	%f33, %f17, %f46;
	ld.shared.u16 	%rs26, [%r56+-1022];
	ld.shared.u16 	%rs27, [%r55+-64];
	// begin inline asm
	{mul.f16 %rs25,%rs26,%rs27;
}
	// end inline asm
	// begin inline asm
	{  cvt.f32.f16 %f18, %rs25;}

	// end inline asm
	add.f32 	%f34, %f18, %f30;
	ld.shared.u16 	%rs30, [%r56+-510];
	// begin inline asm
	{mul.f16 %rs29,%rs30,%rs27;
}
	// end inline asm
	// begin inline asm
	{  cvt.f32.f16 %f19, %rs29;}

	// end inline asm
	add.f32 	%f35, %f19, %f31;
	ld.shared.u16 	%rs34, [%r56+2];
	// begin inline asm
	{mul.f16 %rs33,%rs34,%rs27;
}
	// end inline asm
	// begin inline asm
	{  cvt.f32.f16 %f20, %rs33;}

	// end inline asm
	add.f32 	%f36, %f20, %f32;
	ld.shared.u16 	%rs38, [%r56+514];
	// begin inline asm
	{mul.f16 %rs37,%rs38,%rs27;
}
	// end inline asm
	// begin inline asm
	{  cvt.f32.f16 %f21, %rs37;}

	// end inline asm
	add.f32 	%f37, %f21, %f33;
	ld.shared.u16 	%rs42, [%r56+-1020];
	ld.shared.u16 	%rs43, [%r55];
	// begin inline asm
	{mul.f16 %rs41,%rs42,%rs43;
}
	// end inline asm
	// begin inline asm
	{  cvt.f32.f16 %f22, %rs41;}

	// end inline asm
	add.f32 	%f38, %f22, %f34;
	ld.shared.u16 	%rs46, [%r56+-508];
	// begin inline asm
	{mul.f16 %rs45,%rs46,%rs43;
}
	// end inline asm
	// begin inline asm
	{  cvt.f32.f16 %f23, %rs45;}

	// end inline asm
	add.f32 	%f39, %f23, %f35;
	ld.shared.u16 	%rs50, [%r56+4];
	// begin inline asm
	{mul.f16 %rs49,%rs50,%rs43;
}
	// end inline asm
	// begin inline asm
	{  cvt.f32.f16 %f24, %rs49;}

	// end inline asm
	add.f32 	%f40, %f24, %f36;
	ld.shared.u16 	%rs54, [%r56+516];
	// begin inline asm
	{mul.f16 %rs53,%rs54,%rs43;
}
	// end inline asm
	// begin inline asm
	{  cvt.f32.f16 %f25, %rs53;}

	// end inline asm
	add.f32 	%f41, %f25, %f37;
	ld.shared.u16 	%rs58, [%r56+-1018];
	ld.shared.u16 	%rs59, [%r55+64];
	// begin inline asm
	{mul.f16 %rs57,%rs58,%rs59;
}
	// end inline asm
	// begin inline asm
	{  cvt.f32.f16 %f26, %rs57;}

	// end inline asm
	add.f32 	%f49, %f26, %f38;
	ld.shared.u16 	%rs62, [%r56+-506];
	// begin inline asm
	{mul.f16 %rs61,%rs62,%rs59;
}
	// end inline asm
	// begin inline asm
	{  cvt.f32.f16 %f27, %rs61;}

	// end inline asm
	add.f32 	%f48, %f27, %f39;
	ld.shared.u16 	%rs66, [%r56+6];
	// begin inline asm
	{mul.f16 %rs65,%rs66,%rs59;
}
	// end inline asm
	// begin inline asm
	{  cvt.f32.f16 %f28, %rs65;}

	// end inline asm
	add.f32 	%f47, %f28, %f40;
	ld.shared.u16 	%rs70, [%r56+518];
	// begin inline asm
	{mul.f16 %rs69,%rs70,%rs59;
}
	// end inline asm
	// begin inline asm
	{  cvt.f32.f16 %f29, %rs69;}

	// end inline asm
	add.f32 	%f46, %f29, %f41;
	add.s32 	%r57, %r57, 8;
	add.s32 	%r56, %r56, 8;
	add.s32 	%r55, %r55, 256;
	setp.ne.s32 	%p39, %r57, 1088;
	@%p39 bra 	$L__BB3_18;
	bar.sync 	0;
	add.s32 	%r22, %r54, 32;
	setp.lt.u32 	%p40, %r54, 480;
	mov.u32 	%r54, %r22;
	@%p40 bra 	$L__BB3_1;
	setp.gt.u32 	%p41, %r4, 511;
	setp.gt.s32 	%p42, %r2, 511;
	add.s32 	%r53, %r6, %r2;
	cvta.to.global.u64 	%rd17, %rd5;
	mul.wide.s32 	%rd18, %r53, 4;
	add.s64 	%rd4, %rd17, %rd18;
	or.pred  	%p43, %p42, %p41;
	@%p43 bra 	$L__BB3_22;
	st.global.f32 	[%rd4], %f49;
$L__BB3_22:
	setp.gt.u32 	%p44, %r4, 503;
	setp.gt.s32 	%p45, %r2, 511;
	or.pred  	%p46, %p45, %p44;
	@%p46 bra 	$L__BB3_24;
	st.global.f32 	[%rd4+16384], %f48;
$L__BB3_24:
	setp.gt.u32 	%p47, %r4, 495;
	setp.gt.s32 	%p48, %r2, 511;
	or.pred  	%p49, %p48, %p47;
	@%p49 bra 	$L__BB3_26;
	st.global.f32 	[%rd4+32768], %f47;
$L__BB3_26:
	setp.gt.u32 	%p50, %r4, 487;
	setp.gt.s32 	%p51, %r2, 511;
	or.pred  	%p52, %p51, %p50;
	@%p52 bra 	$L__BB3_28;
	st.global.f32 	[%rd4+49152], %f46;
$L__BB3_28:
	ret;

}
	// .globl	_Z22matrix_multiplication3I6__halffEvPKT_S3_PT0_
.visible .entry _Z22matrix_multiplication3I6__halffEvPKT_S3_PT0_(
	.param .u64 .ptr .align 1 _Z22matrix_multiplication3I6__halffEvPKT_S3_PT0__param_0,
	.param .u64 .ptr .align 1 _Z22matrix_multiplication3I6__halffEvPKT_S3_PT0__param_1,
	.param .u64 .ptr .align 1 _Z22matrix_multiplication3I6__halffEvPKT_S3_PT0__param_2
)
{
	.reg .pred 	%p<53>;
	.reg .b16 	%rs<73>;
	.reg .b32 	%r<58>;
	.reg .b32 	%f<50>;
	.reg .b64 	%rd<19>;
	// demoted variable
	.shared .align 2 .b8 _ZZ22matrix_multiplication3I6__halffEvPKT_S3_PT0_E2as[2048];
	// demoted variable
	.shared .align 2 .b8 _ZZ22matrix_multiplication3I6__halffEvPKT_S3_PT0_E2bs[2048];
	ld.param.u64 	%rd6, [_Z22matrix_multiplication3I6__halffEvPKT_S3_PT0__param_0];
	ld.param.u64 	%rd7, [_Z22matrix_multiplication3I6__halffEvPKT_S3_PT0__param_1];
	ld.param.u64 	%rd5, [_Z22matrix_multiplication3I6__halffEvPKT_S3_PT0__param_2];
	cvta.to.global.u64 	%rd1, %rd6;
	cvta.to.global.u64 	%rd2, %rd7;
	mov.u32 	%r24, %ctaid.x;
	mov.u32 	%r25, %ntid.x;
	mov.u32 	%r1, %tid.x;
	mad.lo.s32 	%r2, %r24, %r25, %r1;
	mov.u32 	%r26, %ctaid.y;
	mov.u32 	%r27, %ntid.y;
	mul.lo.s32 	%r28, %r27, %r26;
	shl.b32 	%r29, %r28, 2;
	mov.u32 	%r3, %tid.y;
	add.s32 	%r4, %r29, %r3;
	shl.b32 	%r30, %r1, 1;
	mov.u32 	%r31, _ZZ22matrix_multiplication3I6__halffEvPKT_S3_PT0_E2as;
	add.s32 	%r32, %r31, %r30;
	mov.u32 	%r33, _ZZ22matrix_multiplication3I6__halffEvPKT_S3_PT0_E2bs;
	add.s32 	%r34, %r33, %r30;
	shl.b32 	%r35, %r3, 6;
	add.s32 	%r5, %r32, %r35;
	shl.b32 	%r6, %r4, 9;
	add.s32 	%r7, %r6, 4096;
	add.s32 	%r8, %r6, 8192;
	add.s32 	%r9, %r6, 12288;
	add.s32 	%r10, %r34, %r35;
	add.s32 	%r36, %r35, %r31;
	add.s32 	%r11, %r36, 1024;
	add.s32 	%r12, %r34, 128;
	mov.b32 	%r54, 0;
	mov.f32 	%f46, 0f00000000;
	mov.f32 	%f47, %f46;
	mov.f32 	%f48, %f46;
	mov.f32 	%f49, %f46;
$L__BB4_1:
	setp.gt.u32 	%p1, %r1, 31;
	add.s32 	%r14, %r54, %r1;
	max.u32 	%r38, %r4, %r14;
	setp.gt.u32 	%p2, %r38, 511;
	or.pred  	%p3, %p2, %p1;
	@%p3 bra 	$L__BB4_3;
	add.s32 	%r39, %r6, %r14;
	mul.wide.u32 	%rd8, %r39, 2;
	add.s64 	%rd9, %rd1, %rd8;
	ld.global.u16 	%rs1, [%rd9];
	st.shared.u16 	[%r5], %rs1;
$L__BB4_3:
	setp.gt.u32 	%p4, %r14, 511;
	setp.gt.u32 	%p5, %r4, 503;
	setp.gt.u32 	%p6, %r1, 31;
	or.pred  	%p7, %p5, %p4;
	or.pred  	%p8, %p7, %p6;
	@%p8 bra 	$L__BB4_5;
	add.s32 	%r41, %r7, %r14;
	mul.wide.u32 	%rd10, %r41, 2;
	add.s64 	%rd11, %rd1, %rd10;
	ld.global.u16 	%rs2, [%rd11];
	st.shared.u16 	[%r5+512], %rs2;
$L__BB4_5:
	setp.gt.u32 	%p9, %r14, 511;
	setp.gt.u32 	%p10, %r4, 495;
	setp.gt.u32 	%p11, %r1, 31;
	or.pred  	%p12, %p10, %p9;
	or.pred  	%p13, %p12, %p11;
	@%p13 bra 	$L__BB4_7;
	add.s32 	%r43, %r8, %r14;
	mul.wide.u32 	%rd12, %r43, 2;
	add.s64 	%rd13, %rd1, %rd12;
	ld.global.u16 	%rs3, [%rd13];
	st.shared.u16 	[%r5+1024], %rs3;
$L__BB4_7:
	setp.gt.u32 	%p14, %r14, 511;
	setp.gt.u32 	%p15, %r4, 487;
	setp.gt.u32 	%p16, %r1, 31;
	or.pred  	%p17, %p15, %p14;
	or.pred  	%p18, %p17, %p16;
	@%p18 bra 	$L__BB4_9;
	add.s32 	%r45, %r9, %r14;
	mul.wide.u32 	%rd14, %r45, 2;
	add.s64 	%rd15, %rd1, %rd14;
	ld.global.u16 	%rs4, [%rd15];
	st.shared.u16 	[%r5+1536], %rs4;
$L__BB4_9:
	setp.gt.u32 	%p19, %r3, 31;
	setp.gt.s32 	%p20, %r2, 511;
	add.s32 	%r15, %r54, %r3;
	setp.gt.u32 	%p21, %r15, 511;
	or.pred  	%p22, %p21, %p19;
	shl.b32 	%r47, %r15, 9;
	add.s32 	%r48, %r47, %r2;
	mul.wide.s32 	%rd16, %r48, 2;
	add.s64 	%rd3, %rd2, %rd16;
	or.pred  	%p23, %p22, %p20;
	@%p23 bra 	$L__BB4_11;
	ld.global.u16 	%rs5, [%rd3];
	st.shared.u16 	[%r10], %rs5;
$L__BB4_11:
	setp.gt.u32 	%p24, %r3, 23;
	setp.gt.u32 	%p26, %r15, 503;
	or.pred  	%p27, %p26, %p24;
	or.pred  	%p28, %p27, %p20;
	@%p28 bra 	$L__BB4_13;
	ld.global.u16 	%rs6, [%rd3+8192];
	st.shared.u16 	[%r10+512], %rs6;
$L__BB4_13:
	setp.gt.u32 	%p29, %r3, 15;
	setp.gt.u32 	%p31, %r15, 495;
	or.pred  	%p32, %p31, %p29;
	or.pred  	%p33, %p32, %p20;
	@%p33 bra 	$L__BB4_15;
	ld.global.u16 	%rs7, [%rd3+16384];
	st.shared.u16 	[%r10+1024], %rs7;
$L__BB4_15:
	setp.gt.u32 	%p34, %r3, 7;
	setp.gt.u32 	%p36, %r15, 487;
	or.pred  	%p37, %p36, %p34;
	or.pred  	%p38, %p37, %p20;
	@%p38 bra 	$L__BB4_17;
	ld.global.u16 	%rs8, [%rd3+24576];
	st.shared.u16 	[%r10+1536], %rs8;
$L__BB4_17:
	bar.sync 	0;
	mov.b32 	%r57, 1024;
	mov.u32 	%r55, %r12;
	mov.u32 	%r56, %r11;
$L__BB4_18:
	ld.shared.u16 	%rs11, [%r55+-128];
	ld.shared.u16 	%rs10, [%r56+-1024];
	// begin inline asm
	{mul.f16 %rs9,%rs10,%rs11;
}
	// end inline asm
	// begin inline asm
	{  cvt.f32.f16 %f14, %rs9;}

	// end inline asm
	add.f32 	%f30, %f14, %f49;
	ld.shared.u16 	%rs14, [%r56+-512];
	// begin inline asm
	{mul.f16 %rs13,%rs14,%rs11;
}
	// end inline asm
	// begin inline asm
	{  cvt.f32.f16 %f15, %rs13;}

	// end inline asm
	add.f32 	%f31, %f15, %f48;
	ld.shared.u16 	%rs18, [%r56];
	// begin inline asm
	{mul.f16 %rs17,%rs18,%rs11;
}
	// end inline asm
	// begin inline asm
	{  cvt.f32.f16 %f16, %rs17;}

	// end inline asm
	add.f32 	%f32, %f16, %f47;
	ld.shared.u16 	%rs22, [%r56+512];
	// begin inline asm
	{mul.f16 %rs21,%rs22,%rs11;
}
	// end inline asm
	// begin inline asm
	{  cvt.f32.f16 %f17, %rs21;}

	// end inline asm
	add.f32 	%f33, %f17, %f46;
	ld.shared.u16 	%rs27, [%r55+-64];
	ld.shared.u16 	%rs26, [%r56+-1022];
	// begin inline asm
	{mul.f16 %rs25,%rs26,%rs27;
}
	// end inline asm
	// begin inline asm
	{  cvt.f32.f16 %f18, %rs25;}

	// end inline asm
	add.f32 	%f34, %f18, %f30;
	ld.shared.u16 	%rs30, [%r56+-510];
	// begin inline asm
	{mul.f16 %rs29,%rs30,%rs27;
}
	// end inline asm
	// begin inline asm
	{  cvt.f32.f16 %f19, %rs29;}

	// end inline asm
	add.f32 	%f35, %f19, %f31;
	ld.shared.u16 	%rs34, [%r56+2];
	// begin inline asm
	{mul.f16 %rs33,%rs34,%rs27;
}
	// end inline asm
	// begin inline asm
	{  cvt.f32.f16 %f20, %rs33;}

	// end inline asm
	add.f32 	%f36, %f20, %f32;
	ld.shared.u16 	%rs38, [%r56+514];
	// begin inline asm
	{mul.f16 %rs37,%rs38,%rs27;
}
	// end inline asm
	// begin inline asm
	{  cvt.f32.f16 %f21, %rs37;}

	// end inline asm
	add.f32 	%f37, %f21, %f33;
	ld.shared.u16 	%rs43, [%r55];
	ld.shared.u16 	%rs42, [%r56+-1020];
	// begin inline asm
	{mul.f16 %rs41,%rs42,%rs43;
}
	// end inline asm
	// begin inline asm
	{  cvt.f32.f16 %f22, %rs41;}

	// end inline asm
	add.f32 	%f38, %f22, %f34;
	ld.shared.u16 	%rs46, [%r56+-508];
	// begin inline asm
	{mul.f16 %rs45,%rs46,%rs43;
}
	// end inline asm
	// begin inline asm
	{  cvt.f32.f16 %f23, %rs45;}

	// end inline asm
	add.f32 	%f39, %f23, %f35;
	ld.shared.u16 	%rs50, [%r56+4];
	// begin inline asm
	{mul.f16 %rs49,%rs50,%rs43;
}
	// end inline asm
	// begin inline asm
	{  cvt.f32.f16 %f24, %rs49;}

	// end inline asm
	add.f32 	%f40, %f24, %f36;
	ld.shared.u16 	%rs54, [%r56+516];
	// begin inline asm
	{mul.f16 %rs53,%rs54,%rs43;
}
	// end inline asm
	// begin inline asm
	{  cvt.f32.f16 %f25, %rs53;}

	// end inline asm
	add.f32 	%f41, %f25, %f37;
	ld.shared.u16 	%rs59, [%r55+64];
	ld.shared.u16 	%rs58, [%r56+-1018];
	// begin inline asm
	{mul.f16 %rs57,%rs58,%rs59;
}
	// end inline asm
	// begin inline asm
	{  cvt.f32.f16 %f26, %rs57;}

	// end inline asm
	add.f32 	%f49, %f26, %f38;
	ld.shared.u16 	%rs62, [%r56+-506];
	// begin inline asm
	{mul.f16 %rs61,%rs62,%rs59;
}
	// end inline asm
	// begin inline asm
	{  cvt.f32.f16 %f27, %rs61;}

	// end inline asm
	add.f32 	%f48, %f27, %f39;
	ld.shared.u16 	%rs66, [%r56+6];
	// begin inline asm
	{mul.f16 %rs65,%rs66,%rs59;
}
	// end inline asm
	// begin inline asm
	{  cvt.f32.f16 %f28, %rs65;}

	// end inline asm
	add.f32 	%f47, %f28, %f40;
	ld.shared.u16 	%rs70, [%r56+518];
	// begin inline asm
	{mul.f16 %rs69,%rs70,%rs59;
}
	// end inline asm
	// begin inline asm
	{  cvt.f32.f16 %f29, %rs69;}

	// end inline asm
	add.f32 	%f46, %f29, %f41;
	add.s32 	%r57, %r57, 8;
	add.s32 	%r56, %r56, 8;
	add.s32 	%r55, %r55, 256;
	setp.ne.s32 	%p39, %r57, 1088;
	@%p39 bra 	$L__BB4_18;
	bar.sync 	0;
	add.s32 	%r22, %r54, 32;
	setp.lt.u32 	%p40, %r54, 480;
	mov.u32 	%r54, %r22;
	@%p40 bra 	$L__BB4_1;
	setp.gt.u32 	%p41, %r4, 511;
	setp.gt.s32 	%p42, %r2, 511;
	add.s32 	%r53, %r6, %r2;
	cvta.to.global.u64 	%rd17, %rd5;
	mul.wide.s32 	%rd18, %r53, 4;
	add.s64 	%rd4, %rd17, %rd18;
	or.pred  	%p43, %p42, %p41;
	@%p43 bra 	$L__BB4_22;
	st.global.f32 	[%rd4], %f49;
$L__BB4_22:
	setp.gt.u32 	%p44, %r4, 503;
	setp.gt.s32 	%p45, %r2, 511;
	or.pred  	%p46, %p45, %p44;
	@%p46 bra 	$L__BB4_24;
	st.global.f32 	[%rd4+16384], %f48;
$L__BB4_24:
	setp.gt.u32 	%p47, %r4, 495;
	setp.gt.s32 	%p48, %r2, 511;
	or.pred  	%p49, %p48, %p47;
	@%p49 bra 	$L__BB4_26;
	st.global.f32 	[%rd4+32768], %f47;
$L__BB4_26:
	setp.gt.u32 	%p50, %r4, 487;
	setp.gt.s32 	%p51, %r2, 511;
	or.pred  	%p52, %p51, %p50;
	@%p52 bra 	$L__BB4_28;
	st.global.f32 	[%rd4+49152], %f46;
$L__BB4_28:
	ret;

}
	// .globl	_Z22matrix_multiplication4I6__halffEvPKT_S3_PT0_
.visible .entry _Z22matrix_multiplication4I6__halffEvPKT_S3_PT0_(
	.param .u64 .ptr .align 1 _Z22matrix_multiplication4I6__halffEvPKT_S3_PT0__param_0,
	.param .u64 .ptr .align 1 _Z22matrix_multiplication4I6__halffEvPKT_S3_PT0__param_1,
	.param .u64 .ptr .align 1 _Z22matrix_multiplication4I6__halffEvPKT_S3_PT0__param_2
)
{
	.reg .pred 	%p<77>;
	.reg .b16 	%rs<81>;
	.reg .b32 	%r<105>;
	.reg .b32 	%f<50>;
	.reg .b64 	%rd<29>;
	// demoted variable
	.shared .align 2 .b8 _ZZ22matrix_multiplication4I6__halffEvPKT_S3_PT0_E2as[4096];
	// demoted variable
	.shared .align 2 .b8 _ZZ22matrix_multiplication4I6__halffEvPKT_S3_PT0_E2bs[4096];
	ld.param.u64 	%rd7, [_Z22matrix_multiplication4I6__halffEvPKT_S3_PT0__param_0];
	ld.param.u64 	%rd8, [_Z22matrix_multiplication4I6__halffEvPKT_S3_PT0__param_1];
	ld.param.u64 	%rd6, [_Z22matrix_multiplication4I6__halffEvPKT_S3_PT0__param_2];
	cvta.to.global.u64 	%rd1, %rd7;
	cvta.to.global.u64 	%rd2, %rd8;
	mov.u32 	%r34, %ctaid.x;
	mov.u32 	%r35, %ntid.x;
	mov.u32 	%r36, %tid.x;
	mad.lo.s32 	%r2, %r34, %r35, %r36;
	mov.u32 	%r37, %ctaid.y;
	mov.u32 	%r38, %ntid.y;
	mul.lo.s32 	%r39, %r38, %r37;
	shl.b32 	%r40, %r39, 2;
	mov.u32 	%r3, %tid.y;
	add.s32 	%r4, %r40, %r3;
	setp.gt.u32 	%p1, %r36, 31;
	shl.b32 	%r41, %r36, 1;
	mov.u32 	%r42, _ZZ22matrix_multiplication4I6__halffEvPKT_S3_PT0_E2as;
	add.s32 	%r5, %r42, %r41;
	or.b32  	%r43, %r4, %r36;
	and.b32  	%r44, %r43, 1073741312;
	setp.ne.s32 	%p2, %r44, 0;
	shl.b32 	%r45, %r3, 6;
	add.s32 	%r6, %r5, %r45;
	or.pred  	%p3, %p2, %p1;
	@%p3 bra 	$L__BB5_2;
	shl.b32 	%r46, %r4, 9;
	add.s32 	%r47, %r46, %r36;
	mul.wide.u32 	%rd9, %r47, 2;
	add.s64 	%rd10, %rd1, %rd9;
	ld.global.u16 	%rs1, [%rd10];
	st.shared.u16 	[%r6], %rs1;
$L__BB5_2:
	setp.gt.u32 	%p4, %r36, 31;
	add.s32 	%r7, %r4, 8;
	or.b32  	%r48, %r7, %r36;
	and.b32  	%r49, %r48, 2147483136;
	setp.ne.s32 	%p5, %r49, 0;
	or.pred  	%p6, %p5, %p4;
	@%p6 bra 	$L__BB5_4;
	shl.b32 	%r50, %r7, 9;
	add.s32 	%r51, %r50, %r36;
	mul.wide.u32 	%rd11, %r51, 2;
	add.s64 	%rd12, %rd1, %rd11;
	ld.global.u16 	%rs2, [%rd12];
	st.shared.u16 	[%r6+512], %rs2;
$L__BB5_4:
	setp.gt.u32 	%p7, %r36, 31;
	add.s32 	%r8, %r4, 16;
	or.b32  	%r52, %r8, %r36;
	and.b32  	%r53, %r52, 2147483136;
	setp.ne.s32 	%p8, %r53, 0;
	or.pred  	%p9, %p8, %p7;
	@%p9 bra 	$L__BB5_6;
	shl.b32 	%r54, %r8, 9;
	add.s32 	%r55, %r54, %r36;
	mul.wide.u32 	%rd13, %r55, 2;
	add.s64 	%rd14, %rd1, %rd13;
	ld.global.u16 	%rs3, [%rd14];
	st.shared.u16 	[%r6+1024], %rs3;
$L__BB5_6:
	setp.gt.u32 	%p10, %r36, 31;
	add.s32 	%r9, %r4, 24;
	or.b32  	%r56, %r9, %r36;
	and.b32  	%r57, %r56, 2147483136;
	setp.ne.s32 	%p11, %r57, 0;
	or.pred  	%p12, %p11, %p10;
	@%p12 bra 	$L__BB5_8;
	shl.b32 	%r58, %r9, 9;
	add.s32 	%r59, %r58, %r36;
	mul.wide.u32 	%rd15, %r59, 2;
	add.s64 	%rd16, %rd1, %rd15;
	ld.global.u16 	%rs4, [%rd16];
	st.shared.u16 	[%r6+1536], %rs4;
$L__BB5_8:
	setp.gt.s32 	%p13, %r2, 511;
	mov.u32 	%r61, _ZZ22matrix_multiplication4I6__halffEvPKT_S3_PT0_E2bs;
	add.s32 	%r10, %r61, %r41;
	setp.gt.u32 	%p14, %r3, 31;
	add.s32 	%r11, %r10, %r45;
	shl.b32 	%r64, %r3, 9;
	add.s32 	%r65, %r64, %r2;
	mul.wide.s32 	%rd17, %r65, 2;
	add.s64 	%rd3, %rd2, %rd17;
	or.pred  	%p15, %p14, %p13;
	@%p15 bra 	$L__BB5_10;
	ld.global.u16 	%rs5, [%rd3];
	st.shared.u16 	[%r11], %rs5;
$L__BB5_10:
	setp.gt.s32 	%p16, %r2, 511;
	setp.gt.u32 	%p17, %r3, 23;
	or.pred  	%p18, %p17, %p16;
	@%p18 bra 	$L__BB5_12;
	ld.global.u16 	%rs6, [%rd3+8192];
	st.shared.u16 	[%r11+512], %rs6;
$L__BB5_12:
	setp.gt.s32 	%p19, %r2, 511;
	setp.gt.u32 	%p20, %r3, 15;
	or.pred  	%p21, %p20, %p19;
	@%p21 bra 	$L__BB5_14;
	ld.global.u16 	%rs7, [%rd3+16384];
	st.shared.u16 	[%r11+1024], %rs7;
$L__BB5_14:
	setp.gt.s32 	%p22, %r2, 511;
	setp.gt.u32 	%p23, %r3, 7;
	or.pred  	%p24, %p23, %p22;
	@%p24 bra 	$L__BB5_16;
	ld.global.u16 	%rs8, [%rd3+24576];
	st.shared.u16 	[%r11+1536], %rs8;
$L__BB5_16:
	shl.b32 	%r12, %r4, 9;
	shl.b32 	%r13, %r7, 9;
	shl.b32 	%r14, %r8, 9;
	shl.b32 	%r15, %r9, 9;
	add.s32 	%r72, %r45, %r42;
	add.s32 	%r16, %r72, 1024;
	add.s32 	%r75, %r41, %r61;
	add.s32 	%r17, %r75, 128;
	mov.b32 	%r100, 0;
	mov.f32 	%f46, 0f00000000;
	mov.f32 	%f47, %f46;
	mov.f32 	%f48, %f46;
	mov.f32 	%f49, %f46;
	mov.u32 	%r101, %r100;
$L__BB5_17:
	bar.sync 	0;
	shl.b32 	%r77, %r101, 11;
	add.s32 	%r103, %r16, %r77;
	add.s32 	%r102, %r17, %r77;
	mov.b32 	%r104, 1024;
$L__BB5_18:
	ld.shared.u16 	%rs10, [%r103+-1024];
	ld.shared.u16 	%rs11, [%r102+-128];
	// begin inline asm
	{mul.f16 %rs9,%rs10,%rs11;
}
	// end inline asm
	// begin inline asm
	{  cvt.f32.f16 %f14, %rs9;}

	// end inline asm
	add.f32 	%f30, %f14, %f49;
	ld.shared.u16 	%rs14, [%r103+-512];
	// begin inline asm
	{mul.f16 %rs13,%rs14,%rs11;
}
	// end inline asm
	// begin inline asm
	{  cvt.f32.f16 %f15, %rs13;}

	// end inline asm
	add.f32 	%f31, %f15, %f48;
	ld.shared.u16 	%rs18, [%r103];
	// begin inline asm
	{mul.f16 %rs17,%rs18,%rs11;
}
	// end inline asm
	// begin inline asm
	{  cvt.f32.f16 %f16, %rs17;}

	// end inline asm
	add.f32 	%f32, %f16, %f47;
	ld.shared.u16 	%rs22, [%r103+512];
	// begin inline asm
	{mul.f16 %rs21,%rs22,%rs11;
}
	// end inline asm
	// begin inline asm
	{  cvt.f32.f16 %f17, %rs21;}

	// end inline asm
	add.f32 	%f33, %f17, %f46;
	ld.shared.u16 	%rs26, [%r103+-1022];
	ld.shared.u16 	%rs27, [%r102+-64];
	// begin inline asm
	{mul.f16 %rs25,%rs26,%rs27;
}
	// end inline asm
	// begin inline asm
	{  cvt.f32.f16 %f18, %rs25;}

	// end inline asm
	add.f32 	%f34, %f18, %f30;
	ld.shared.u16 	%rs30, [%r103+-510];
	// begin inline asm
	{mul.f16 %rs29,%rs30,%rs27;
}
	// end inline asm
	// begin inline asm
	{  cvt.f32.f16 %f19, %rs29;}

	// end inline asm
	add.f32 	%f35, %f19, %f31;
	ld.shared.u16 	%rs34, [%r103+2];
	// begin inline asm
	{mul.f16 %rs33,%rs34,%rs27;
}
	// end inline asm
	// begin inline asm
	{  cvt.f32.f16 %f20, %rs33;}

	// end inline asm
	add.f32 	%f36, %f20, %f32;
	ld.shared.u16 	%rs38, [%r103+514];
	// begin inline asm
	{mul.f16 %rs37,%rs38,%rs27;
}
	// end inline asm
	// begin inline asm
	{  cvt.f32.f16 %f21, %rs37;}

	// end inline asm
	add.f32 	%f37, %f21, %f33;
	ld.shared.u16 	%rs42, [%r103+-1020];
	ld.shared.u16 	%rs43, [%r102];
	// begin inline asm
	{mul.f16 %rs41,%rs42,%rs43;
}
	// end inline asm
	// begin inline asm
	{  cvt.f32.f16 %f22, %rs41;}

	// end inline asm
	add.f32 	%f38, %f22, %f34;
	ld.shared.u16 	%rs46, [%r103+-508];
	// begin inline asm
	{mul.f16 %rs45,%rs46,%rs43;
}
	// end inline asm
	// begin inline asm
	{  cvt.f32.f16 %f23, %rs45;}

	// end inline asm
	add.f32 	%f39, %f23, %f35;
	ld.shared.u16 	%rs50, [%r103+4];
	// begin inline asm
	{mul.f16 %rs49,%rs50,%rs43;
}
	// end inline asm
	// begin inline asm
	{  cvt.f32.f16 %f24, %rs49;}

	// end inline asm
	add.f32 	%f40, %f24, %f36;
	ld.shared.u16 	%rs54, [%r103+516];
	// begin inline asm
	{mul.f16 %rs53,%rs54,%rs43;
}
	// end inline asm
	// begin inline asm
	{  cvt.f32.f16 %f25, %rs53;}

	// end inline asm
	add.f32 	%f41, %f25, %f37;
	ld.shared.u16 	%rs58, [%r103+-1018];
	ld.shared.u16 	%rs59, [%r102+64];
	// begin inline asm
	{mul.f16 %rs57,%rs58,%rs59;
}
	// end inline asm
	// begin inline asm
	{  cvt.f32.f16 %f26, %rs57;}

	// end inline asm
	add.f32 	%f49, %f26, %f38;
	ld.shared.u16 	%rs62, [%r103+-506];
	// begin inline asm
	{mul.f16 %rs61,%rs62,%rs59;
}
	// end inline asm
	// begin inline asm
	{  cvt.f32.f16 %f27, %rs61;}

	// end inline asm
	add.f32 	%f48, %f27, %f39;
	ld.shared.u16 	%rs66, [%r103+6];
	// begin inline asm
	{mul.f16 %rs65,%rs66,%rs59;
}
	// end inline asm
	// begin inline asm
	{  cvt.f32.f16 %f28, %rs65;}

	// end inline asm
	add.f32 	%f47, %f28, %f40;
	ld.shared.u16 	%rs70, [%r103+518];
	// begin inline asm
	{mul.f16 %rs69,%rs70,%rs59;
}
	// end inline asm
	// begin inline asm
	{  cvt.f32.f16 %f29, %rs69;}

	// end inline asm
	add.f32 	%f46, %f29, %f41;
	add.s32 	%r104, %r104, 8;
	add.s32 	%r103, %r103, 8;
	add.s32 	%r102, %r102, 256;
	setp.ne.s32 	%p25, %r104, 1088;
	@%p25 bra 	$L__BB5_18;
	add.s32 	%r28, %r100, 32;
	xor.b32  	%r101, %r101, 1;
	setp.gt.u32 	%p26, %r100, 479;
	@%p26 bra 	$L__BB5_36;
	setp.gt.u32 	%p39, %r36, 31;
	add.s32 	%r30, %r28, %r36;
	shl.b32 	%r79, %r101, 11;
	add.s32 	%r80, %r5, %r79;
	max.u32 	%r81, %r4, %r30;
	setp.gt.u32 	%p40, %r81, 511;
	add.s32 	%r31, %r80, %r45;
	or.pred  	%p41, %p40, %p39;
	@%p41 bra 	$L__BB5_22;
	add.s32 	%r83, %r100, %r36;
	add.s32 	%r84, %r12, %r83;
	mul.wide.u32 	%rd20, %r84, 2;
	add.s64 	%rd21, %rd1, %rd20;
	ld.global.u16 	%rs73, [%rd21+64];
	st.shared.u16 	[%r31], %rs73;
$L__BB5_22:
	setp.gt.u32 	%p42, %r30, 511;
	setp.gt.u32 	%p43, %r4, 503;
	or.pred  	%p45, %p43, %p42;
	or.pred  	%p46, %p45, %p39;
	@%p46 bra 	$L__BB5_24;
	add.s32 	%r85, %r100, %r36;
	add.s32 	%r86, %r13, %r85;
	mul.wide.u32 	%rd22, %r86, 2;
	add.s64 	%rd23, %rd1, %rd22;
	ld.global.u16 	%rs74, [%rd23+64];
	st.shared.u16 	[%r31+512], %rs74;
$L__BB5_24:
	setp.gt.u32 	%p48, %r4, 495;
	or.pred  	%p50, %p48, %p42;
	or.pred  	%p51, %p50, %p39;
	@%p51 bra 	$L__BB5_26;
	add.s32 	%r87, %r100, %r36;
	add.s32 	%r88, %r14, %r87;
	mul.wide.u32 	%rd24, %r88, 2;
	add.s64 	%rd25, %rd1, %rd24;
	ld.global.u16 	%rs75, [%rd25+64];
	st.shared.u16 	[%r31+1024], %rs75;
$L__BB5_26:
	setp.gt.u32 	%p53, %r4, 487;
	or.pred  	%p55, %p53, %p42;
	or.pred  	%p56, %p55, %p39;
	@%p56 bra 	$L__BB5_28;
	add.s32 	%r89, %r100, %r36;
	add.s32 	%r90, %r15, %r89;
	mul.wide.u32 	%rd26, %r90, 2;
	add.s64 	%rd27, %rd1, %rd26;
	ld.global.u16 	%rs76, [%rd27+64];
	st.shared.u16 	[%r31+1536], %rs76;
$L__BB5_28:
	setp.gt.u32 	%p57, %r3, 31;
	setp.gt.s32 	%p58, %r2, 511;
	add.s32 	%r32, %r28, %r3;
	shl.b32 	%r92, %r101, 11;
	add.s32 	%r93, %r10, %r92;
	setp.gt.u32 	%p59, %r32, 511;
	or.pred  	%p60, %p59, %p57;
	add.s32 	%r33, %r93, %r45;
	shl.b32 	%r95, %r32, 9;
	add.s32 	%r96, %r95, %r2;
	mul.wide.s32 	%rd28, %r96, 2;
	add.s64 	%rd4, %rd2, %rd28;
	or.pred  	%p61, %p60, %p58;
	@%p61 bra 	$L__BB5_30;
	ld.global.u16 	%rs77, [%rd4];
	st.shared.u16 	[%r33], %rs77;
$L__BB5_30:
	setp.gt.u32 	%p62, %r3, 23;
	setp.gt.u32 	%p64, %r32, 503;
	or.pred  	%p65, %p64, %p62;
	or.pred  	%p66, %p65, %p58;
	@%p66 bra 	$L__BB5_32;
	ld.global.u16 	%rs78, [%rd4+8192];
	st.shared.u16 	[%r33+512], %rs78;
$L__BB5_32:
	setp.gt.u32 	%p67, %r3, 15;
	setp.gt.u32 	%p69, %r32, 495;
	or.pred  	%p70, %p69, %p67;
	or.pred  	%p71, %p70, %p58;
	@%p71 bra 	$L__BB5_34;
	ld.global.u16 	%rs79, [%rd4+16384];
	st.shared.u16 	[%r33+1024], %rs79;
$L__BB5_34:
	setp.gt.u32 	%p72, %r3, 7;
	setp.gt.u32 	%p74, %r32, 487;
	or.pred  	%p75, %p74, %p72;
	or.pred  	%p76, %p75, %p58;
	mov.u32 	%r100, %r28;
	@%p76 bra 	$L__BB5_17;
	ld.global.u16 	%rs80, [%rd4+24576];
	st.shared.u16 	[%r33+1536], %rs80;
	bra.uni 	$L__BB5_17;
$L__BB5_36:
	setp.gt.u32 	%p27, %r4, 511;
	setp.gt.s32 	%p28, %r2, 511;
	add.s32 	%r78, %r12, %r2;
	cvta.to.global.u64 	%rd18, %rd6;
	mul.wide.s32 	%rd19, %r78, 4;
	add.s64 	%rd5, %rd18, %rd19;
	or.pred  	%p29, %p28, %p27;
	@%p29 bra 	$L__BB5_38;
	st.global.f32 	[%rd5], %f49;
$L__BB5_38:
	setp.gt.u32 	%p30, %r4, 503;
	setp.gt.s32 	%p31, %r2, 511;
	or.pred  	%p32, %p31, %p30;
	@%p32 bra 	$L__BB5_40;
	st.global.f32 	[%rd5+16384], %f48;
$L__BB5_40:
	setp.gt.u32 	%p33, %r4, 495;
	setp.gt.s32 	%p34, %r2, 511;
	or.pred  	%p35, %p34, %p33;
	@%p35 bra 	$L__BB5_42;
	st.global.f32 	[%rd5+32768], %f47;
$L__BB5_42:
	setp.gt.u32 	%p36, %r4, 487;
	setp.gt.s32 	%p37, %r2, 511;
	or.pred  	%p38, %p37, %p36;
	@%p38 bra 	$L__BB5_44;
	st.global.f32 	[%rd5+49152], %f46;
$L__BB5_44:
	ret;

}
	// .globl	_Z22matrix_multiplication5I6__halffEvPT_S2_PT0_
.visible .entry _Z22matrix_multiplication5I6__halffEvPT_S2_PT0_(
	.param .u64 .ptr .align 1 _Z22matrix_multiplication5I6__halffEvPT_S2_PT0__param_0,
	.param .u64 .ptr .align 1 _Z22matrix_multiplication5I6__halffEvPT_S2_PT0__param_1,
	.param .u64 .ptr .align 1 _Z22matrix_multiplication5I6__halffEvPT_S2_PT0__param_2
)
{
	.reg .pred 	%p<53>;
	.reg .b16 	%rs<129>;
	.reg .b32 	%r<96>;
	.reg .b32 	%f<130>;
	.reg .b64 	%rd<25>;
	// demoted variable
	.shared .align 2 .b8 _ZZ22matrix_multiplication5I6__halffEvPT_S2_PT0_E2as[2048];
	// demoted variable
	.shared .align 2 .b8 _ZZ22matrix_multiplication5I6__halffEvPT_S2_PT0_E2bs[2048];
	ld.param.u64 	%rd5, [_Z22matrix_multiplication5I6__halffEvPT_S2_PT0__param_0];
	ld.param.u64 	%rd6, [_Z22matrix_multiplication5I6__halffEvPT_S2_PT0__param_1];
	ld.param.u64 	%rd4, [_Z22matrix_multiplication5I6__halffEvPT_S2_PT0__param_2];
	cvta.to.global.u64 	%rd1, %rd5;
	cvta.to.global.u64 	%rd2, %rd6;
	mov.u32 	%r21, %ctaid.x;
	mov.u32 	%r22, %ntid.x;
	mul.lo.s32 	%r23, %r22, %r21;
	shl.b32 	%r24, %r23, 2;
	mov.u32 	%r1, %tid.x;
	shl.b32 	%r2, %r1, 2;
	add.s32 	%r3, %r24, %r2;
	mov.u32 	%r25, %ctaid.y;
	mov.u32 	%r26, %ntid.y;
	mul.lo.s32 	%r27, %r26, %r25;
	shl.b32 	%r28, %r27, 2;
	mov.u32 	%r4, %tid.y;
	add.s32 	%r5, %r28, %r4;
	shl.b32 	%r29, %r4, 6;
	mov.u32 	%r30, _ZZ22matrix_multiplication5I6__halffEvPT_S2_PT0_E2as;
	add.s32 	%r31, %r30, %r29;
	shl.b32 	%r32, %r1, 3;
	add.s32 	%r6, %r31, %r32;
	mov.u32 	%r33, _ZZ22matrix_multiplication5I6__halffEvPT_S2_PT0_E2bs;
	add.s32 	%r34, %r33, %r29;
	add.s32 	%r7, %r34, %r32;
	mov.b32 	%r92, 0;
	mov.f32 	%f114, 0f00000000;
	mov.f32 	%f115, %f114;
	mov.f32 	%f116, %f114;
	mov.f32 	%f117, %f114;
	mov.f32 	%f118, %f114;
	mov.f32 	%f119, %f114;
	mov.f32 	%f120, %f114;
	mov.f32 	%f121, %f114;
	mov.f32 	%f122, %f114;
	mov.f32 	%f123, %f114;
	mov.f32 	%f124, %f114;
	mov.f32 	%f125, %f114;
	mov.f32 	%f126, %f114;
	mov.f32 	%f127, %f114;
	mov.f32 	%f128, %f114;
	mov.f32 	%f129, %f114;
$L__BB6_1:
	setp.gt.u32 	%p1, %r1, 7;
	add.s32 	%r9, %r92, %r2;
	max.u32 	%r37, %r5, %r9;
	setp.gt.u32 	%p2, %r37, 511;
	or.pred  	%p3, %p2, %p1;
	@%p3 bra 	$L__BB6_3;
	shl.b32 	%r38, %r5, 9;
	add.s32 	%r39, %r38, %r9;
	mul.wide.u32 	%rd7, %r39, 2;
	add.s64 	%rd8, %rd1, %rd7;
	ld.global.u32 	%r40, [%rd8];
	st.shared.u32 	[%r6], %r40;
	ld.global.u32 	%r41, [%rd8+4];
	st.shared.u32 	[%r6+4], %r41;
$L__BB6_3:
	setp.gt.u32 	%p4, %r9, 511;
	setp.gt.u32 	%p5, %r5, 503;
	or.pred  	%p7, %p5, %p4;
	or.pred  	%p8, %p7, %p1;
	@%p8 bra 	$L__BB6_5;
	shl.b32 	%r43, %r5, 9;
	add.s32 	%r44, %r43, %r9;
	add.s32 	%r45, %r44, 4096;
	mul.wide.u32 	%rd9, %r45, 2;
	add.s64 	%rd10, %rd1, %rd9;
	ld.global.u32 	%r46, [%rd10];
	st.shared.u32 	[%r6+512], %r46;
	ld.global.u32 	%r47, [%rd10+4];
	st.shared.u32 	[%r6+516], %r47;
$L__BB6_5:
	setp.gt.u32 	%p10, %r5, 495;
	or.pred  	%p12, %p10, %p4;
	or.pred  	%p13, %p12, %p1;
	@%p13 bra 	$L__BB6_7;
	shl.b32 	%r49, %r5, 9;
	add.s32 	%r50, %r49, %r9;
	add.s32 	%r51, %r50, 8192;
	mul.wide.u32 	%rd11, %r51, 2;
	add.s64 	%rd12, %rd1, %rd11;
	ld.global.u32 	%r52, [%rd12];
	st.shared.u32 	[%r6+1024], %r52;
	ld.global.u32 	%r53, [%rd12+4];
	st.shared.u32 	[%r6+1028], %r53;
$L__BB6_7:
	setp.gt.u32 	%p15, %r5, 487;
	or.pred  	%p17, %p15, %p4;
	or.pred  	%p18, %p17, %p1;
	@%p18 bra 	$L__BB6_9;
	shl.b32 	%r55, %r5, 9;
	add.s32 	%r56, %r55, %r9;
	add.s32 	%r57, %r56, 12288;
	mul.wide.u32 	%rd13, %r57, 2;
	add.s64 	%rd14, %rd1, %rd13;
	ld.global.u32 	%r58, [%rd14];
	st.shared.u32 	[%r6+1536], %r58;
	ld.global.u32 	%r59, [%rd14+4];
	st.shared.u32 	[%r6+1540], %r59;
$L__BB6_9:
	setp.gt.u32 	%p19, %r4, 31;
	setp.gt.s32 	%p20, %r3, 511;
	add.s32 	%r10, %r92, %r4;
	setp.gt.u32 	%p21, %r10, 511;
	or.pred  	%p22, %p21, %p19;
	or.pred  	%p23, %p22, %p20;
	@%p23 bra 	$L__BB6_11;
	shl.b32 	%r61, %r10, 9;
	add.s32 	%r62, %r61, %r3;
	mul.wide.s32 	%rd15, %r62, 2;
	add.s64 	%rd16, %rd2, %rd15;
	ld.global.u32 	%r63, [%rd16];
	st.shared.u32 	[%r7], %r63;
	ld.global.u32 	%r64, [%rd16+4];
	st.shared.u32 	[%r7+4], %r64;
$L__BB6_11:
	setp.gt.u32 	%p24, %r4, 23;
	setp.gt.u32 	%p26, %r10, 503;
	or.pred  	%p27, %p26, %p24;
	or.pred  	%p28, %p27, %p20;
	@%p28 bra 	$L__BB6_13;
	shl.b32 	%r66, %r10, 9;
	add.s32 	%r67, %r66, %r3;
	add.s32 	%r68, %r67, 4096;
	mul.wide.s32 	%rd17, %r68, 2;
	add.s64 	%rd18, %rd2, %rd17;
	ld.global.u32 	%r69, [%rd18];
	st.shared.u32 	[%r7+512], %r69;
	ld.global.u32 	%r70, [%rd18+4];
	st.shared.u32 	[%r7+516], %r70;
$L__BB6_13:
	setp.gt.u32 	%p29, %r4, 15;
	setp.gt.u32 	%p31, %r10, 495;
	or.pred  	%p32, %p31, %p29;
	or.pred  	%p33, %p32, %p20;
	@%p33 bra 	$L__BB6_15;
	shl.b32 	%r72, %r10, 9;
	add.s32 	%r73, %r72, %r3;
	add.s32 	%r74, %r73, 8192;
	mul.wide.s32 	%rd19, %r74, 2;
	add.s64 	%rd20, %rd2, %rd19;
	ld.global.u32 	%r75, [%rd20];
	st.shared.u32 	[%r7+1024], %r75;
	ld.global.u32 	%r76, [%rd20+4];
	st.shared.u32 	[%r7+1028], %r76;
$L__BB6_15:
	setp.gt.u32 	%p34, %r4, 7;
	setp.gt.u32 	%p36, %r10, 487;
	or.pred  	%p37, %p36, %p34;
	or.pred  	%p38, %p37, %p20;
	@%p38 bra 	$L__BB6_17;
	shl.b32 	%r78, %r10, 9;
	add.s32 	%r79, %r78, %r3;
	add.s32 	%r80, %r79, 12288;
	mul.wide.s32 	%rd21, %r80, 2;
	add.s64 	%rd22, %rd2, %rd21;
	ld.global.u32 	%r81, [%rd22];
	st.shared.u32 	[%r7+1536], %r81;
	ld.global.u32 	%r82, [%rd22+4];
	st.shared.u32 	[%r7+1540], %r82;
$L__BB6_17:
	shl.b32 	%r84, %r1, 3;
	mov.u32 	%r85, _ZZ22matrix_multiplication5I6__halffEvPT_S2_PT0_E2bs;
	add.s32 	%r86, %r84, %r85;
	add.s32 	%r94, %r86, 64;
	shl.b32 	%r87, %r4, 6;
	mov.u32 	%r88, _ZZ22matrix_multiplication5I6__halffEvPT_S2_PT0_E2as;
	add.s32 	%r89, %r87, %r88;
	add.s32 	%r93, %r89, 1024;
	bar.sync 	0;
	mov.b32 	%r95, 64;
$L__BB6_18:
	ld.shared.u16 	%rs2, [%r93+-1024];
	ld.shared.u16 	%rs15, [%r94+-58];
	ld.shared.u16 	%rs11, [%r94+-60];
	ld.shared.u16 	%rs7, [%r94+-62];
	ld.shared.u16 	%rs3, [%r94+-64];
	// begin inline asm
	{mul.f16 %rs1,%rs2,%rs3;
}
	// end inline asm
	// begin inline asm
	{  cvt.f32.f16 %f50, %rs1;}

	// end inline asm
	add.f32 	%f82, %f50, %f129;
	// begin inline asm
	{mul.f16 %rs5,%rs2,%rs7;
}
	// end inline asm
	// begin inline asm
	{  cvt.f32.f16 %f51, %rs5;}

	// end inline asm
	add.f32 	%f83, %f51, %f128;
	// begin inline asm
	{mul.f16 %rs9,%rs2,%rs11;
}
	// end inline asm
	// begin inline asm
	{  cvt.f32.f16 %f52, %rs9;}

	// end inline asm
	add.f32 	%f84, %f52, %f127;
	// begin inline asm
	{mul.f16 %rs13,%rs2,%rs15;
}
	// end inline asm
	// begin inline asm
	{  cvt.f32.f16 %f53, %rs13;}

	// end inline asm
	add.f32 	%f85, %f53, %f126;
	ld.shared.u16 	%rs18, [%r93+-512];
	// begin inline asm
	{mul.f16 %rs17,%rs18,%rs3;
}
	// end inline asm
	// begin inline asm
	{  cvt.f32.f16 %f54, %rs17;}

	// end inline asm
	add.f32 	%f86, %f54, %f125;
	// begin inline asm
	{mul.f16 %rs21,%rs18,%rs7;
}
	// end inline asm
	// begin inline asm
	{  cvt.f32.f16 %f55, %rs21;}

	// end inline asm
	add.f32 	%f87, %f55, %f124;
	// begin inline asm
	{mul.f16 %rs25,%rs18,%rs11;
}
	// end inline asm
	// begin inline asm
	{  cvt.f32.f16 %f56, %rs25;}

	// end inline asm
	add.f32 	%f88, %f56, %f123;
	// begin inline asm
	{mul.f16 %rs29,%rs18,%rs15;
}
	// end inline asm
	// begin inline asm
	{  cvt.f32.f16 %f57, %rs29;}

	// end inline asm
	add.f32 	%f89, %f57, %f122;
	ld.shared.u16 	%rs34, [%r93];
	// begin inline asm
	{mul.f16 %rs33,%rs34,%rs3;
}
	// end inline asm
	// begin inline asm
	{  cvt.f32.f16 %f58, %rs33;}

	// end inline asm
	add.f32 	%f90, %f58, %f121;
	// begin inline asm
	{mul.f16 %rs37,%rs34,%rs7;
}
	// end inline asm
	// begin inline asm
	{  cvt.f32.f16 %f59, %rs37;}

	// end inline asm
	add.f32 	%f91, %f59, %f120;
	// begin inline asm
	{mul.f16 %rs41,%rs34,%rs11;
}
	// end inline asm
	// begin inline asm
	{  cvt.f32.f16 %f60, %rs41;}

	// end inline asm
	add.f32 	%f92, %f60, %f119;
	// begin inline asm
	{mul.f16 %rs45,%rs34,%rs15;
}
	// end inline asm
	// begin inline asm
	{  cvt.f32.f16 %f61, %rs45;}

	// end inline asm
	add.f32 	%f93, %f61, %f118;
	ld.shared.u16 	%rs50, [%r93+512];
	// begin inline asm
	{mul.f16 %rs49,%rs50,%rs3;
}
	// end inline asm
	// begin inline asm
	{  cvt.f32.f16 %f62, %rs49;}

	// end inline asm
	add.f32 	%f94, %f62, %f117;
	// begin inline asm
	{mul.f16 %rs53,%rs50,%rs7;
}
	// end inline asm
	// begin inline asm
	{  cvt.f32.f16 %f63, %rs53;}

	// end inline asm
	add.f32 	%f95, %f63, %f116;
	// begin inline asm
	{mul.f16 %rs57,%rs50,%rs11;
}
	// end inline asm
	// begin inline asm
	{  cvt.f32.f16 %f64, %rs57;}

	// end inline asm
	add.f32 	%f96, %f64, %f115;
	// begin inline asm
	{mul.f16 %rs61,%rs50,%rs15;
}
	// end inline asm
	// begin inline asm
	{  cvt.f32.f16 %f65, %rs61;}

	// end inline asm
	add.f32 	%f97, %f65, %f114;
	ld.shared.u16 	%rs66, [%r93+-1022];
	ld.shared.u16 	%rs79, [%r94+6];
	ld.shared.u16 	%rs75, [%r94+4];
	ld.shared.u16 	%rs71, [%r94+2];
	ld.shared.u16 	%rs67, [%r94];
	// begin inline asm
	{mul.f16 %rs65,%rs66,%rs67;
}
	// end inline asm
	// begin inline asm
	{  cvt.f32.f16 %f66, %rs65;}

	// end inline asm
	add.f32 	%f129, %f66, %f82;
	// begin inline asm
	{mul.f16 %rs69,%rs66,%rs71;
}
	// end inline asm
	// begin inline asm
	{  cvt.f32.f16 %f67, %rs69;}

	// end inline asm
	add.f32 	%f128, %f67, %f83;
	// begin inline asm
	{mul.f16 %rs73,%rs66,%rs75;
}
	// end inline asm
	// begin inline asm
	{  cvt.f32.f16 %f68, %rs73;}

	// end inline asm
	add.f32 	%f127, %f68, %f84;
	// begin inline asm
	{mul.f16 %rs77,%rs66,%rs79;
}
	// end inline asm
	// begin inline asm
	{  cvt.f32.f16 %f69, %rs77;}

	// end inline asm
	add.f32 	%f126, %f69, %f85;
	ld.shared.u16 	%rs82, [%r93+-510];
	// begin inline asm
	{mul.f16 %rs81,%rs82,%rs67;
}
	// end inline asm
	// begin inline asm
	{  cvt.f32.f16 %f70, %rs81;}

	// end inline asm
	add.f32 	%f125, %f70, %f86;
	// begin inline asm
	{mul.f16 %rs85,%rs82,%rs71;
}
	// end inline asm
	// begin inline asm
	{  cvt.f32.f16 %f71, %rs85;}

	// end inline asm
	add.f32 	%f124, %f71, %f87;
	// begin inline asm
	{mul.f16 %rs89,%rs82,%rs75;
}
	// end inline asm
	// begin inline asm
	{  cvt.f32.f16 %f72, %rs89;}

	// end inline asm
	add.f32 	%f123, %f72, %f88;
	// begin inline asm
	{mul.f16 %rs93,%rs82,%rs79;
}
	// end inline asm
	// begin inline asm
	{  cvt.f32.f16 %f73, %rs93;}

	// end inline asm
	add.f32 	%f122, %f73, %f89;
	ld.shared.u16 	%rs98, [%r93+2];
	// begin inline asm
	{mul.f16 %rs97,%rs98,%rs67;
}
	// end inline asm
	// begin inline asm
	{  cvt.f32.f16 %f74, %rs97;}

	// end inline asm
	add.f32 	%f121, %f74, %f90;
	// begin inline asm
	{mul.f16 %rs101,%rs98,%rs71;
}
	// end inline asm
	// begin inline asm
	{  cvt.f32.f16 %f75, %rs101;}

	// end inline asm
	add.f32 	%f120, %f75, %f91;
	// begin inline asm
	{mul.f16 %rs105,%rs98,%rs75;
}
	// end inline asm
	// begin inline asm
	{  cvt.f32.f16 %f76, %rs105;}

	// end inline asm
	add.f32 	%f119, %f76, %f92;
	// begin inline asm
	{mul.f16 %rs109,%rs98,%rs79;
}
	// end inline asm
	// begin inline asm
	{  cvt.f32.f16 %f77, %rs109;}

	// end inline asm
	add.f32 	%f118, %f77, %f93;
	ld.shared.u16 	%rs114, [%r93+514];
	// begin inline asm
	{mul.f16 %rs113,%rs114,%rs67;
}
	// end inline asm
	// begin inline asm
	{  cvt.f32.f16 %f78, %rs113;}

	// end inline asm
	add.f32 	%f117, %f78, %f94;
	// begin inline asm
	{mul.f16 %rs117,%rs114,%rs71;
}
	// end inline asm
	// begin inline asm
	{  cvt.f32.f16 %f79, %rs117;}

	// end inline asm
	add.f32 	%f116, %f79, %f95;
	// begin inline asm
	{mul.f16 %rs121,%rs114,%rs75;
}
	// end inline asm
	// begin inline asm
	{  cvt.f32.f16 %f80, %rs121;}

	// end inline asm
	add.f32 	%f115, %f80, %f96;
	// begin inline asm
	{mul.f16 %rs125,%rs114,%rs79;
}
	// end inline asm
	// begin inline asm
	{  cvt.f32.f16 %f81, %rs125;}

	// end inline asm
	add.f32 	%f114, %f81, %f97;
	add.s32 	%r95, %r95, 128;
	add.s32 	%r94, %r94, 128;
	add.s32 	%r93, %r93, 4;
	setp.ne.s32 	%p39, %r95, 2112;
	@%p39 bra 	$L__BB6_18;
	bar.sync 	0;
	add.s32 	%r19, %r92, 32;
	setp.lt.u32 	%p40, %r92, 480;
	mov.u32 	%r92, %r19;
	@%p40 bra 	$L__BB6_1;
	setp.gt.u32 	%p41, %r5, 511;
	setp.gt.s32 	%p42, %r3, 511;
	shl.b32 	%r90, %r5, 9;
	add.s32 	%r91, %r90, %r3;
	cvta.to.global.u64 	%rd23, %rd4;
	mul.wide.s32 	%rd24, %r91, 4;
	add.s64 	%rd3, %rd23, %rd24;
	or.pred  	%p43, %p41, %p42;
	@%p43 bra 	$L__BB6_22;
	st.global.f32 	[%rd3], %f129;
	st.global.f32 	[%rd3+4], %f128;
	st.global.f32 	[%rd3+8], %f127;
	st.global.f32 	[%rd3+12], %f126;
$L__BB6_22:
	setp.gt.u32 	%p44, %r5, 503;
	setp.gt.s32 	%p45, %r3, 511;
	or.pred  	%p46, %p44, %p45;
	@%p46 bra 	$L__BB6_24;
	st.global.f32 	[%rd3+16384], %f125;
	st.global.f32 	[%rd3+16388], %f124;
	st.global.f32 	[%rd3+16392], %f123;
	st.global.f32 	[%rd3+16396], %f122;
$L__BB6_24:
	setp.gt.u32 	%p47, %r5, 495;
	setp.gt.s32 	%p48, %r3, 511;
	or.pred  	%p49, %p47, %p48;
	@%p49 bra 	$L__BB6_26;
	st.global.f32 	[%rd3+32768], %f121;
	st.global.f32 	[%rd3+32772], %f120;
	st.global.f32 	[%rd3+32776], %f119;
	st.global.f32 	[%rd3+32780], %f118;
$L__BB6_26:
	setp.gt.u32 	%p50, %r5, 487;
	setp.gt.s32 	%p51, %r3, 511;
	or.pred  	%p52, %p50, %p51;
	@%p52 bra 	$L__BB6_28;
	st.global.f32 	[%rd3+49152], %f117;
	st.global.f32 	[%rd3+49156], %f116;
	st.global.f32 	[%rd3+49160], %f115;
	st.global.f32 	[%rd3+49164], %f114;
$L__BB6_28:
	ret;

}
	// .globl	_Z26matrix_multiplication_wmmaI6__halffLi16ELi16ELi16EEvPKT_S3_PT0_
.visible .entry _Z26matrix_multiplication_wmmaI6__halffLi16ELi16ELi16EEvPKT_S3_PT0_(
	.param .u64 .ptr .align 1 _Z26matrix_multiplication_wmmaI6__halffLi16ELi16ELi16EEvPKT_S3_PT0__param_0,
	.param .u64 .ptr .align 1 _Z26matrix_multiplication_wmmaI6__halffLi16ELi16ELi16EEvPKT_S3_PT0__param_1,
	.param .u64 .ptr .align 1 _Z26matrix_multiplication_wmmaI6__halffLi16ELi16ELi16EEvPKT_S3_PT0__param_2
)
{
	.reg .pred 	%p<4>;
	.reg .b32 	%r<521>;
	.reg .b32 	%f<258>;
	.reg .b64 	%rd<81>;

	mov.u32 	%r1, %ctaid.y;
	mov.u32 	%r2, %ctaid.x;
	shl.b32 	%r3, %r2, 4;
	setp.gt.u32 	%p1, %r1, 31;
	setp.gt.s32 	%p2, %r3, 511;
	or.pred  	%p3, %p1, %p2;
	@%p3 bra 	$L__BB7_2;
	ld.param.u64 	%rd80, [_Z26matrix_multiplication_wmmaI6__halffLi16ELi16ELi16EEvPKT_S3_PT0__param_2];
	ld.param.u64 	%rd79, [_Z26matrix_multiplication_wmmaI6__halffLi16ELi16ELi16EEvPKT_S3_PT0__param_1];
	ld.param.u64 	%rd78, [_Z26matrix_multiplication_wmmaI6__halffLi16ELi16ELi16EEvPKT_S3_PT0__param_0];
	cvta.to.global.u64 	%rd4, %rd80;
	cvta.to.global.u64 	%rd5, %rd78;
	cvta.to.global.u64 	%rd6, %rd79;
	mov.u32 	%r4, %ctaid.x;
	shl.b32 	%r5, %r4, 4;
	cvt.s64.s32 	%rd7, %r5;
	mov.u32 	%r6, %ctaid.y;
	shl.b32 	%r7, %r6, 13;
	cvt.u64.u32 	%rd8, %r7;
	mul.wide.u32 	%rd9, %r7, 2;
	add.s64 	%rd10, %rd5, %rd9;
	mov.b32 	%r8, 512;
	wmma.load.a.sync.aligned.row.m16n16k16.global.f16 	{%r9, %r10, %r11, %r12, %r13, %r14, %r15, %r16}, [%rd10], %r8;
	mul.wide.s32 	%rd11, %r5, 2;
	add.s64 	%rd12, %rd6, %rd11;
	wmma.load.b.sync.aligned.row.m16n16k16.global.f16 	{%r17, %r18, %r19, %r20, %r21, %r22, %r23, %r24}, [%rd12], %r8;
	mov.f32 	%f1, 0f00000000;
	wmma.mma.sync.aligned.row.row.m16n16k16.f32.f32 {%f2, %f3, %f4, %f5, %f6, %f7, %f8, %f9}, {%r9, %r10, %r11, %r12, %r13, %r14, %r15, %r16}, {%r17, %r18, %r19, %r20, %r21, %r22, %r23, %r24}, {%f1, %f1, %f1, %f1, %f1, %f1, %f1, %f1};
	bar.sync 	0;
	add.s64 	%rd13, %rd10, 32;
	wmma.load.a.sync.aligned.row.m16n16k16.global.f16 	{%r25, %r26, %r27, %r28, %r29, %r30, %r31, %r32}, [%rd13], %r8;
	add.s64 	%rd14, %rd12, 16384;
	wmma.load.b.sync.aligned.row.m16n16k16.global.f16 	{%r33, %r34, %r35, %r36, %r37, %r38, %r39, %r40}, [%rd14], %r8;
	wmma.mma.sync.aligned.row.row.m16n16k16.f32.f32 {%f10, %f11, %f12, %f13, %f14, %f15, %f16, %f17}, {%r25, %r26, %r27, %r28, %r29, %r30, %r31, %r32}, {%r33, %r34, %r35, %r36, %r37, %r38, %r39, %r40}, {%f2, %f3, %f4, %f5, %f6, %f7, %f8, %f9};
	bar.sync 	0;
	add.s64 	%rd15, %rd10, 64;
	wmma.load.a.sync.aligned.row.m16n16k16.global.f16 	{%r41, %r42, %r43, %r44, %r45, %r46, %r47, %r48}, [%rd15], %r8;
	add.s64 	%rd16, %rd12, 32768;
	wmma.load.b.sync.aligned.row.m16n16k16.global.f16 	{%r49, %r50, %r51, %r52, %r53, %r54, %r55, %r56}, [%rd16], %r8;
	wmma.mma.sync.aligned.row.row.m16n16k16.f32.f32 {%f18, %f19, %f20, %f21, %f22, %f23, %f24, %f25}, {%r41, %r42, %r43, %r44, %r45, %r46, %r47, %r48}, {%r49, %r50, %r51, %r52, %r53, %r54, %r55, %r56}, {%f10, %f11, %f12, %f13, %f14, %f15, %f16, %f17};
	bar.sync 	0;
	add.s64 	%rd17, %rd10, 96;
	wmma.load.a.sync.aligned.row.m16n16k16.global.f16 	{%r57, %r58, %r59, %r60, %r61, %r62, %r63, %r64}, [%rd17], %r8;
	add.s64 	%rd18, %rd12, 49152;
	wmma.load.b.sync.aligned.row.m16n16k16.global.f16 	{%r65, %r66, %r67, %r68, %r69, %r70, %r71, %r72}, [%rd18], %r8;
	wmma.mma.sync.aligned.row.row.m16n16k16.f32.f32 {%f26, %f27, %f28, %f29, %f30, %f31, %f32, %f33}, {%r57, %r58, %r59, %r60, %r61, %r62, %r63, %r64}, {%r65, %r66, %r67, %r68, %r69, %r70, %r71, %r72}, {%f18, %f19, %f20, %f21, %f22, %f23, %f24, %f25};
	bar.sync 	0;
	add.s64 	%rd19, %rd10, 128;
	wmma.load.a.sync.aligned.row.m16n16k16.global.f16 	{%r73, %r74, %r75, %r76, %r77, %r78, %r79, %r80}, [%rd19], %r8;
	add.s64 	%rd20, %rd12, 65536;
	wmma.load.b.sync.aligned.row.m16n16k16.global.f16 	{%r81, %r82, %r83, %r84, %r85, %r86, %r87, %r88}, [%rd20], %r8;
	wmma.mma.sync.aligned.row.row.m16n16k16.f32.f32 {%f34, %f35, %f36, %f37, %f38, %f39, %f40, %f41}, {%r73, %r74, %r75, %r76, %r77, %r78, %r79, %r80}, {%r81, %r82, %r83, %r84, %r85, %r86, %r87, %r88}, {%f26, %f27, %f28, %f29, %f30, %f31, %f32, %f33};
	bar.sync 	0;
	add.s64 	%rd21, %rd10, 160;
	wmma.load.a.sync.aligned.row.m16n16k16.global.f16 	{%r89, %r90, %r91, %r92, %r93, %r94, %r95, %r96}, [%rd21], %r8;
	add.s64 	%rd22, %rd12, 81920;
	wmma.load.b.sync.aligned.row.m16n16k16.global.f16 	{%r97, %r98, %r99, %r100, %r101, %r102, %r103, %r104}, [%rd22], %r8;
	wmma.mma.sync.aligned.row.row.m16n16k16.f32.f32 {%f42, %f43, %f44, %f45, %f46, %f47, %f48, %f49}, {%r89, %r90, %r91, %r92, %r93, %r94, %r95, %r96}, {%r97, %r98, %r99, %r100, %r101, %r102, %r103, %r104}, {%f34, %f35, %f36, %f37, %f38, %f39, %f40, %f41};
	bar.sync 	0;
	add.s64 	%rd23, %rd10, 192;
	wmma.load.a.sync.aligned.row.m16n16k16.global.f16 	{%r105, %r106, %r107, %r108, %r109, %r110, %r111, %r112}, [%rd23], %r8;
	add.s64 	%rd24, %rd12, 98304;
	wmma.load.b.sync.aligned.row.m16n16k16.global.f16 	{%r113, %r114, %r115, %r116, %r117, %r118, %r119, %r120}, [%rd24], %r8;
	wmma.mma.sync.aligned.row.row.m16n16k16.f32.f32 {%f50, %f51, %f52, %f53, %f54, %f55, %f56, %f57}, {%r105, %r106, %r107, %r108, %r109, %r110, %r111, %r112}, {%r113, %r114, %r115, %r116, %r117, %r118, %r119, %r120}, {%f42, %f43, %f44, %f45, %f46, %f47, %f48, %f49};
	bar.sync 	0;
	add.s64 	%rd25, %rd10, 224;
	wmma.load.a.sync.aligned.row.m16n16k16.global.f16 	{%r121, %r122, %r123, %r124, %r125, %r126, %r127, %r128}, [%rd25], %r8;
	add.s64 	%rd26, %rd12, 114688;
	wmma.load.b.sync.aligned.row.m16n16k16.global.f16 	{%r129, %r130, %r131, %r132, %r133, %r134, %r135, %r136}, [%rd26], %r8;
	wmma.mma.sync.aligned.row.row.m16n16k16.f32.f32 {%f58, %f59, %f60, %f61, %f62, %f63, %f64, %f65}, {%r121, %r122, %r123, %r124, %r125, %r126, %r127, %r128}, {%r129, %r130, %r131, %r132, %r133, %r134, %r135, %r136}, {%f50, %f51, %f52, %f53, %f54, %f55, %f56, %f57};
	bar.sync 	0;
	add.s64 	%rd27, %rd10, 256;
	wmma.load.a.sync.aligned.row.m16n16k16.global.f16 	{%r137, %r138, %r139, %r140, %r141, %r142, %r143, %r144}, [%rd27], %r8;
	add.s64 	%rd28, %rd12, 131072;
	wmma.load.b.sync.aligned.row.m16n16k16.global.f16 	{%r145, %r146, %r147, %r148, %r149, %r150, %r151, %r152}, [%rd28], %r8;
	wmma.mma.sync.aligned.row.row.m16n16k16.f32.f32 {%f66, %f67, %f68, %f69, %f70, %f71, %f72, %f73}, {%r137, %r138, %r139, %r140, %r141, %r142, %r143, %r144}, {%r145, %r146, %r147, %r148, %r149, %r150, %r151, %r152}, {%f58, %f59, %f60, %f61, %f62, %f63, %f64, %f65};
	bar.sync 	0;
	add.s64 	%rd29, %rd10, 288;
	wmma.load.a.sync.aligned.row.m16n16k16.global.f16 	{%r153, %r154, %r155, %r156, %r157, %r158, %r159, %r160}, [%rd29], %r8;
	add.s64 	%rd30, %rd12, 147456;
	wmma.load.b.sync.aligned.row.m16n16k16.global.f16 	{%r161, %r162, %r163, %r164, %r165, %r166, %r167, %r168}, [%rd30], %r8;
	wmma.mma.sync.aligned.row.row.m16n16k16.f32.f32 {%f74, %f75, %f76, %f77, %f78, %f79, %f80, %f81}, {%r153, %r154, %r155, %r156, %r157, %r158, %r159, %r160}, {%r161, %r162, %r163, %r164, %r165, %r166, %r167, %r168}, {%f66, %f67, %f68, %f69, %f70, %f71, %f72, %f73};
	bar.sync 	0;
	add.s64 	%rd31, %rd10, 320;
	wmma.load.a.sync.aligned.row.m16n16k16.global.f16 	{%r169, %r170, %r171, %r172, %r173, %r174, %r175, %r176}, [%rd31], %r8;
	add.s64 	%rd32, %rd12, 163840;
	wmma.load.b.sync.aligned.row.m16n16k16.global.f16 	{%r177, %r178, %r179, %r180, %r181, %r182, %r183, %r184}, [%rd32], %r8;
	wmma.mma.sync.aligned.row.row.m16n16k16.f32.f32 {%f82, %f83, %f84, %f85, %f86, %f87, %f88, %f89}, {%r169, %r170, %r171, %r172, %r173, %r174, %r175, %r176}, {%r177, %r178, %r179, %r180, %r181, %r182, %r183, %r184}, {%f74, %f75, %f76, %f77, %f78, %f79, %f80, %f81};
	bar.sync 	0;
	add.s64 	%rd33, %rd10, 352;
	wmma.load.a.sync.aligned.row.m16n16k16.global.f16 	{%r185, %r186, %r187, %r188, %r189, %r190, %r191, %r192}, [%rd33], %r8;
	add.s64 	%rd34, %rd12, 180224;
	wmma.load.b.sync.aligned.row.m16n16k16.global.f16 	{%r193, %r194, %r195, %r196, %r197, %r198, %r199, %r200}, [%rd34], %r8;
	wmma.mma.sync.aligned.row.row.m16n16k16.f32.f32 {%f90, %f91, %f92, %f93, %f94, %f95, %f96, %f97}, {%r185, %r186, %r187, %r188, %r189, %r190, %r191, %r192}, {%r193, %r194, %r195, %r196, %r197, %r198, %r199, %r200}, {%f82, %f83, %f84, %f85, %f86, %f87, %f88, %f89};
	bar.sync 	0;
	add.s64 	%rd35, %rd10, 384;
	wmma.load.a.sync.aligned.row.m16n16k16.global.f16 	{%r201, %r202, %r203, %r204, %r205, %r206, %r207, %r208}, [%rd35], %r8;
	add.s64 	%rd36, %rd12, 196608;
	wmma.load.b.sync.aligned.row.m16n16k16.global.f16 	{%r209, %r210, %r211, %r212, %r213, %r214, %r215, %r216}, [%rd36], %r8;
	wmma.mma.sync.aligned.row.row.m16n16k16.f32.f32 {%f98, %f99, %f100, %f101, %f102, %f103, %f104, %f105}, {%r201, %r202, %r203, %r204, %r205, %r206, %r207, %r208}, {%r209, %r210, %r211, %r212, %r213, %r214, %r215, %r216}, {%f90, %f91, %f92, %f93, %f94, %f95, %f96, %f97};
	bar.sync 	0;
	add.s64 	%rd37, %rd10, 416;
	wmma.load.a.sync.aligned.row.m16n16k16.global.f16 	{%r217, %r218, %r219, %r220, %r221, %r222, %r223, %r224}, [%rd37], %r8;
	add.s64 	%rd38, %rd12, 212992;
	wmma.load.b.sync.aligned.row.m16n16k16.global.f16 	{%r225, %r226, %r227, %r228, %r229, %r230, %r231, %r232}, [%rd38], %r8;
	wmma.mma.sync.aligned.row.row.m16n16k16.f32.f32 {%f106, %f107, %f108, %f109, %f110, %f111, %f112, %f113}, {%r217, %r218, %r219, %r220, %r221, %r222, %r223, %r224}, {%r225, %r226, %r227, %r228, %r229, %r230, %r231, %r232}, {%f98, %f99, %f100, %f101, %f102, %f103, %f104, %f105};
	bar.sync 	0;
	add.s64 	%rd39, %rd10, 448;
	wmma.load.a.sync.aligned.row.m16n16k16.global.f16 	{%r233, %r234, %r235, %r236, %r237, %r238, %r239, %r240}, [%rd39], %r8;
	add.s64 	%rd40, %rd12, 229376;
	wmma.load.b.sync.aligned.row.m16n16k16.global.f16 	{%r241, %r242, %r243, %r244, %r245, %r246, %r247, %r248}, [%rd40], %r8;
	wmma.mma.sync.aligned.row.row.m16n16k16.f32.f32 {%f114, %f115, %f116, %f117, %f118, %f119, %f120, %f121}, {%r233, %r234, %r235, %r236, %r237, %r238, %r239, %r240}, {%r241, %r242, %r243, %r244, %r245, %r246, %r247, %r248}, {%f106, %f107, %f108, %f109, %f110, %f111, %f112, %f113};
	bar.sync 	0;
	add.s64 	%rd41, %rd10, 480;
	wmma.load.a.sync.aligned.row.m16n16k16.global.f16 	{%r249, %r250, %r251, %r252, %r253, %r254, %r255, %r256}, [%rd41], %r8;
	add.s64 	%rd42, %rd12, 245760;
	wmma.load.b.sync.aligned.row.m16n16k16.global.f16 	{%r257, %r258, %r259, %r260, %r261, %r262, %r263, %r264}, [%rd42], %r8;
	wmma.mma.sync.aligned.row.row.m16n16k16.f32.f32 {%f122, %f123, %f124, %f125, %f126, %f127, %f128, %f129}, {%r249, %r250, %r251, %r252, %r253, %r254, %r255, %r256}, {%r257, %r258, %r259, %r260, %r261, %r262, %r263, %r264}, {%f114, %f115, %f116, %f117, %f118, %f119, %f120, %f121};
	bar.sync 	0;
	add.s64 	%rd43, %rd10, 512;
	wmma.load.a.sync.aligned.row.m16n16k16.global.f16 	{%r265, %r266, %r267, %r268, %r269, %r270, %r271, %r272}, [%rd43], %r8;
	add.s64 	%rd44, %rd12, 262144;
	wmma.load.b.sync.aligned.row.m16n16k16.global.f16 	{%r273, %r274, %r275, %r276, %r277, %r278, %r279, %r280}, [%rd44], %r8;
	wmma.mma.sync.aligned.row.row.m16n16k16.f32.f32 {%f130, %f131, %f132, %f133, %f134, %f135, %f136, %f137}, {%r265, %r266, %r267, %r268, %r269, %r270, %r271, %r272}, {%r273, %r274, %r275, %r276, %r277, %r278, %r279, %r280}, {%f122, %f123, %f124, %f125, %f126, %f127, %f128, %f129};
	bar.sync 	0;
	add.s64 	%rd45, %rd10, 544;
	wmma.load.a.sync.aligned.row.m16n16k16.global.f16 	{%r281, %r282, %r283, %r284, %r285, %r286, %r287, %r288}, [%rd45], %r8;
	add.s64 	%rd46, %rd12, 278528;
	wmma.load.b.sync.aligned.row.m16n16k16.global.f16 	{%r289, %r290, %r291, %r292, %r293, %r294, %r295, %r296}, [%rd46], %r8;
	wmma.mma.sync.aligned.row.row.m16n16k16.f32.f32 {%f138, %f139, %f140, %f141, %f142, %f143, %f144, %f145}, {%r281, %r282, %r283, %r284, %r285, %r286, %r287, %r288}, {%r289, %r290, %r291, %r292, %r293, %r294, %r295, %r296}, {%f130, %f131, %f132, %f133, %f134, %f135, %f136, %f137};
	bar.sync 	0;
	add.s64 	%rd47, %rd10, 576;
	wmma.load.a.sync.aligned.row.m16n16k16.global.f16 	{%r297, %r298, %r299, %r300, %r301, %r302, %r303, %r304}, [%rd47], %r8;
	add.s64 	%rd48, %rd12, 294912;
	wmma.load.b.sync.aligned.row.m16n16k16.global.f16 	{%r305, %r306, %r307, %r308, %r309, %r310, %r311, %r312}, [%rd48], %r8;
	wmma.mma.sync.aligned.row.row.m16n16k16.f32.f32 {%f146, %f147, %f148, %f149, %f150, %f151, %f152, %f153}, {%r297, %r298, %r299, %r300, %r301, %r302, %r303, %r304}, {%r305, %r306, %r307, %r308, %r309, %r310, %r311, %r312}, {%f138, %f139, %f140, %f141, %f142, %f143, %f144, %f145};
	bar.sync 	0;
	add.s64 	%rd49, %rd10, 608;
	wmma.load.a.sync.aligned.row.m16n16k16.global.f16 	{%r313, %r314, %r315, %r316, %r317, %r318, %r319, %r320}, [%rd49], %r8;
	add.s64 	%rd50, %rd12, 311296;
	wmma.load.b.sync.aligned.row.m16n16k16.global.f16 	{%r321, %r322, %r323, %r324, %r325, %r326, %r327, %r328}, [%rd50], %r8;
	wmma.mma.sync.aligned.row.row.m16n16k16.f32.f32 {%f154, %f155, %f156, %f157, %f158, %f159, %f160, %f161}, {%r313, %r314, %r315, %r316, %r317, %r318, %r319, %r320}, {%r321, %r322, %r323, %r324, %r325, %r326, %r327, %r328}, {%f146, %f147, %f148, %f149, %f150, %f151, %f152, %f153};
	bar.sync 	0;
	add.s64 	%rd51, %rd10, 640;
	wmma.load.a.sync.aligned.row.m16n16k16.global.f16 	{%r329, %r330, %r331, %r332, %r333, %r334, %r335, %r336}, [%rd51], %r8;
	add.s64 	%rd52, %rd12, 327680;
	wmma.load.b.sync.aligned.row.m16n16k16.global.f16 	{%r337, %r338, %r339, %r340, %r341, %r342, %r343, %r344}, [%rd52], %r8;
	wmma.mma.sync.aligned.row.row.m16n16k16.f32.f32 {%f162, %f163, %f164, %f165, %f166, %f167, %f168, %f169}, {%r329, %r330, %r331, %r332, %r333, %r334, %r335, %r336}, {%r337, %r338, %r339, %r340, %r341, %r342, %r343, %r344}, {%f154, %f155, %f156, %f157, %f158, %f159, %f160, %f161};
	bar.sync 	0;
	add.s64 	%rd53, %rd10, 672;
	wmma.load.a.sync.aligned.row.m16n16k16.global.f16 	{%r345, %r346, %r347, %r348, %r349, %r350, %r351, %r352}, [%rd53], %r8;
	add.s64 	%rd54, %rd12, 344064;
	wmma.load.b.sync.aligned.row.m16n16k16.global.f16 	{%r353, %r354, %r355, %r356, %r357, %r358, %r359, %r360}, [%rd54], %r8;
	wmma.mma.sync.aligned.row.row.m16n16k16.f32.f32 {%f170, %f171, %f172, %f173, %f174, %f175, %f176, %f177}, {%r345, %r346, %r347, %r348, %r349, %r350, %r351, %r352}, {%r353, %r354, %r355, %r356, %r357, %r358, %r359, %r360}, {%f162, %f163, %f164, %f165, %f166, %f167, %f168, %f169};
	bar.sync 	0;
	add.s64 	%rd55, %rd10, 704;
	wmma.load.a.sync.aligned.row.m16n16k16.global.f16 	{%r361, %r362, %r363, %r364, %r365, %r366, %r367, %r368}, [%rd55], %r8;
	add.s64 	%rd56, %rd12, 360448;
	wmma.load.b.sync.aligned.row.m16n16k16.global.f16 	{%r369, %r370, %r371, %r372, %r373, %r374, %r375, %r376}, [%rd56], %r8;
	wmma.mma.sync.aligned.row.row.m16n16k16.f32.f32 {%f178, %f179, %f180, %f181, %f182, %f183, %f184, %f185}, {%r361, %r362, %r363, %r364, %r365, %r366, %r367, %r368}, {%r369, %r370, %r371, %r372, %r373, %r374, %r375, %r376}, {%f170, %f171, %f172, %f173, %f174, %f175, %f176, %f177};
	bar.sync 	0;
	add.s64 	%rd57, %rd10, 736;
	wmma.load.a.sync.aligned.row.m16n16k16.global.f16 	{%r377, %r378, %r379, %r380, %r381, %r382, %r383, %r384}, [%rd57], %r8;
	add.s64 	%rd58, %rd12, 376832;
	wmma.load.b.sync.aligned.row.m16n16k16.global.f16 	{%r385, %r386, %r387, %r388, %r389, %r390, %r391, %r392}, [%rd58], %r8;
	wmma.mma.sync.aligned.row.row.m16n16k16.f32.f32 {%f186, %f187, %f188, %f189, %f190, %f191, %f192, %f193}, {%r377, %r378, %r379, %r380, %r381, %r382, %r383, %r384}, {%r385, %r386, %r387, %r388, %r389, %r390, %r391, %r392}, {%f178, %f179, %f180, %f181, %f182, %f183, %f184, %f185};
	bar.sync 	0;
	add.s64 	%rd59, %rd10, 768;
	wmma.load.a.sync.aligned.row.m16n16k16.global.f16 	{%r393, %r394, %r395, %r396, %r397, %r398, %r399, %r400}, [%rd59], %r8;
	add.s64 	%rd60, %rd12, 393216;
	wmma.load.b.sync.aligned.row.m16n16k16.global.f16 	{%r401, %r402, %r403, %r404, %r405, %r406, %r407, %r408}, [%rd60], %r8;
	wmma.mma.sync.aligned.row.row.m16n16k16.f32.f32 {%f194, %f195, %f196, %f197, %f198, %f199, %f200, %f201}, {%r393, %r394, %r395, %r396, %r397, %r398, %r399, %r400}, {%r401, %r402, %r403, %r404, %r405, %r406, %r407, %r408}, {%f186, %f187, %f188, %f189, %f190, %f191, %f192, %f193};
	bar.sync 	0;
	add.s64 	%rd61, %rd10, 800;
	wmma.load.a.sync.aligned.row.m16n16k16.global.f16 	{%r409, %r410, %r411, %r412, %r413, %r414, %r415, %r416}, [%rd61], %r8;
	add.s64 	%rd62, %rd12, 409600;
	wmma.load.b.sync.aligned.row.m16n16k16.global.f16 	{%r417, %r418, %r419, %r420, %r421, %r422, %r423, %r424}, [%rd62], %r8;
	wmma.mma.sync.aligned.row.row.m16n16k16.f32.f32 {%f202, %f203, %f204, %f205, %f206, %f207, %f208, %f209}, {%r409, %r410, %r411, %r412, %r413, %r414, %r415, %r416}, {%r417, %r418, %r419, %r420, %r421, %r422, %r423, %r424}, {%f194, %f195, %f196, %f197, %f198, %f199, %f200, %f201};
	bar.sync 	0;
	add.s64 	%rd63, %rd10, 832;
	wmma.load.a.sync.aligned.row.m16n16k16.global.f16 	{%r425, %r426, %r427, %r428, %r429, %r430, %r431, %r432}, [%rd63], %r8;
	add.s64 	%rd64, %rd12, 425984;
	wmma.load.b.sync.aligned.row.m16n16k16.global.f16 	{%r433, %r434, %r435, %r436, %r437, %r438, %r439, %r440}, [%rd64], %r8;
	wmma.mma.sync.aligned.row.row.m16n16k16.f32.f32 {%f210, %f211, %f212, %f213, %f214, %f215, %f216, %f217}, {%r425, %r426, %r427, %r428, %r429, %r430, %r431, %r432}, {%r433, %r434, %r435, %r436, %r437, %r438, %r439, %r440}, {%f202, %f203, %f204, %f205, %f206, %f207, %f208, %f209};
	bar.sync 	0;
	add.s64 	%rd65, %rd10, 864;
	wmma.load.a.sync.aligned.row.m16n16k16.global.f16 	{%r441, %r442, %r443, %r444, %r445, %r446, %r447, %r448}, [%rd65], %r8;
	add.s64 	%rd66, %rd12, 442368;
	wmma.load.b.sync.aligned.row.m16n16k16.global.f16 	{%r449, %r450, %r451, %r452, %r453, %r454, %r455, %r456}, [%rd66], %r8;
	wmma.mma.sync.aligned.row.row.m16n16k16.f32.f32 {%f218, %f219, %f220, %f221, %f222, %f223, %f224, %f225}, {%r441, %r442, %r443, %r444, %r445, %r446, %r447, %r448}, {%r449, %r450, %r451, %r452, %r453, %r454, %r455, %r456}, {%f210, %f211, %f212, %f213, %f214, %f215, %f216, %f217};
	bar.sync 	0;
	add.s64 	%rd67, %rd10, 896;
	wmma.load.a.sync.aligned.row.m16n16k16.global.f16 	{%r457, %r458, %r459, %r460, %r461, %r462, %r463, %r464}, [%rd67], %r8;
	add.s64 	%rd68, %rd12, 458752;
	wmma.load.b.sync.aligned.row.m16n16k16.global.f16 	{%r465, %r466, %r467, %r468, %r469, %r470, %r471, %r472}, [%rd68], %r8;
	wmma.mma.sync.aligned.row.row.m16n16k16.f32.f32 {%f226, %f227, %f228, %f229, %f230, %f231, %f232, %f233}, {%r457, %r458, %r459, %r460, %r461, %r462, %r463, %r464}, {%r465, %r466, %r467, %r468, %r469, %r470, %r471, %r472}, {%f218, %f219, %f220, %f221, %f222, %f223, %f224, %f225};
	bar.sync 	0;
	add.s64 	%rd69, %rd10, 928;
	wmma.load.a.sync.aligned.row.m16n16k16.global.f16 	{%r473, %r474, %r475, %r476, %r477, %r478, %r479, %r480}, [%rd69], %r8;
	add.s64 	%rd70, %rd12, 475136;
	wmma.load.b.sync.aligned.row.m16n16k16.global.f16 	{%r481, %r482, %r483, %r484, %r485, %r486, %r487, %r488}, [%rd70], %r8;
	wmma.mma.sync.aligned.row.row.m16n16k16.f32.f32 {%f234, %f235, %f236, %f237, %f238, %f239, %f240, %f241}, {%r473, %r474, %r475, %r476, %r477, %r478, %r479, %r480}, {%r481, %r482, %r483, %r484, %r485, %r486, %r487, %r488}, {%f226, %f227, %f228, %f229, %f230, %f231, %f232, %f233};
	bar.sync 	0;
	add.s64 	%rd71, %rd10, 960;
	wmma.load.a.sync.aligned.row.m16n16k16.global.f16 	{%r489, %r490, %r491, %r492, %r493, %r494, %r495, %r496}, [%rd71], %r8;
	add.s64 	%rd72, %rd12, 491520;
	wmma.load.b.sync.aligned.row.m16n16k16.global.f16 	{%r497, %r498, %r499, %r500, %r501, %r502, %r503, %r504}, [%rd72], %r8;
	wmma.mma.sync.aligned.row.row.m16n16k16.f32.f32 {%f242, %f243, %f244, %f245, %f246, %f247, %f248, %f249}, {%r489, %r490, %r491, %r492, %r493, %r494, %r495, %r496}, {%r497, %r498, %r499, %r500, %r501, %r502, %r503, %r504}, {%f234, %f235, %f236, %f237, %f238, %f239, %f240, %f241};
	bar.sync 	0;
	add.s64 	%rd73, %rd10, 992;
	wmma.load.a.sync.aligned.row.m16n16k16.global.f16 	{%r505, %r506, %r507, %r508, %r509, %r510, %r511, %r512}, [%rd73], %r8;
	add.s64 	%rd74, %rd12, 507904;
	wmma.load.b.sync.aligned.row.m16n16k16.global.f16 	{%r513, %r514, %r515, %r516, %r517, %r518, %r519, %r520}, [%rd74], %r8;
	wmma.mma.sync.aligned.row.row.m16n16k16.f32.f32 {%f250, %f251, %f252, %f253, %f254, %f255, %f256, %f257}, {%r505, %r506, %r507, %r508, %r509, %r510, %r511, %r512}, {%r513, %r514, %r515, %r516, %r517, %r518, %r519, %r520}, {%f242, %f243, %f244, %f245, %f246, %f247, %f248, %f249};
	bar.sync 	0;
	add.s64 	%rd75, %rd8, %rd7;
	shl.b64 	%rd76, %rd75, 2;
	add.s64 	%rd77, %rd4, %rd76;
	wmma.store.d.sync.aligned.row.m16n16k16.global.f32 	[%rd77], {%f250, %f251, %f252, %f253, %f254, %f255, %f256, %f257}, %r8;
$L__BB7_2:
	ret;

}
	// .globl	_ZN3cub18CUB_300001_SM_10006detail11EmptyKernelIvEEvv
.visible .entry _ZN3cub18CUB_300001_SM_10006detail11EmptyKernelIvEEvv()
{


	ret;

}
	// .globl	_ZN3cub18CUB_300001_SM_10006detail8for_each13static_kernelINS2_12policy_hub_t12policy_500_tEmN6thrust24THRUST_300001_SM_1000_NS8cuda_cub20__uninitialized_fill7functorINS7_10device_ptrIfEEfEEEEvT0_T1_
.visible .entry _ZN3cub18CUB_300001_SM_10006detail8for_each13static_kernelINS2_12policy_hub_t12policy_500_tEmN6thrust24THRUST_300001_SM_1000_NS8cuda_cub20__uninitialized_fill7functorINS7_10device_ptrIfEEfEEEEvT0_T1_(
	.param .u64 _ZN3cub18CUB_300001_SM_10006detail8for_each13static_kernelINS2_12policy_hub_t12policy_500_tEmN6thrust24THRUST_300001_SM_1000_NS8cuda_cub20__uninitialized_fill7functorINS7_10device_ptrIfEEfEEEEvT0_T1__param_0,
	.param .align 8 .b8 _ZN3cub18CUB_300001_SM_10006detail8for_each13static_kernelINS2_12policy_hub_t12policy_500_tEmN6thrust24THRUST_300001_SM_1000_NS8cuda_cub20__uninitialized_fill7functorINS7_10device_ptrIfEEfEEEEvT0_T1__param_1[16]
)
.maxntid 256
{
	.reg .pred 	%p<4>;
	.reg .b16 	%rs<5>;
	.reg .b32 	%r<10>;
	.reg .b32 	%f<3>;
	.reg .b64 	%rd<16>;

	ld.param.f32 	%f2, [_ZN3cub18CUB_300001_SM_10006detail8for_each13static_kernelINS2_12policy_hub_t12policy_500_tEmN6thrust24THRUST_300001_SM_1000_NS8cuda_cub20__uninitialized_fill7functorINS7_10device_ptrIfEEfEEEEvT0_T1__param_1+8];
	ld.param.u64 	%rd4, [_ZN3cub18CUB_300001_SM_10006detail8for_each13static_kernelINS2_12policy_hub_t12policy_500_tEmN6thrust24THRUST_300001_SM_1000_NS8cuda_cub20__uninitialized_fill7functorINS7_10device_ptrIfEEfEEEEvT0_T1__param_1];
	ld.param.u64 	%rd5, [_ZN3cub18CUB_300001_SM_10006detail8for_each13static_kernelINS2_12policy_hub_t12policy_500_tEmN6thrust24THRUST_300001_SM_1000_NS8cuda_cub20__uninitialized_fill7functorINS7_10device_ptrIfEEfEEEEvT0_T1__param_0];
	mov.u32 	%r7, %ctaid.x;
	mul.wide.u32 	%rd1, %r7, 512;
	sub.s64 	%rd2, %rd5, %rd1;
	setp.lt.u64 	%p1, %rd2, 512;
	@%p1 bra 	$L__BB9_2;
	mov.u32 	%r9, %tid.x;
	cvta.to.global.u64 	%rd11, %rd4;
	cvt.u64.u32 	%rd12, %r9;
	add.s64 	%rd13, %rd1, %rd12;
	shl.b64 	%rd14, %rd13, 2;
	add.s64 	%rd15, %rd11, %rd14;
	st.global.f32 	[%rd15], %f2;
	st.global.f32 	[%rd15+1024], %f2;
	bra.uni 	$L__BB9_6;
$L__BB9_2:
	cvta.to.global.u64 	%rd6, %rd4;
	mov.u32 	%r1, %tid.x;
	cvt.u64.u32 	%rd7, %r1;
	setp.le.u64 	%p2, %rd2, %rd7;
	add.s64 	%rd8, %rd1, %rd7;
	shl.b64 	%rd9, %rd8, 2;
	add.s64 	%rd3, %rd6, %rd9;
	@%p2 bra 	$L__BB9_4;
	st.global.f32 	[%rd3], %f2;
$L__BB9_4:
	add.s32 	%r8, %r1, 256;
	cvt.u64.u32 	%rd10, %r8;
	setp.le.u64 	%p3, %rd2, %rd10;
	@%p3 bra 	$L__BB9_6;
	st.global.f32 	[%rd3+1024], %f2;
$L__BB9_6:
	ret;

}


// ===== COMPILED SASS (sm_100) =====

	.target	sm_100

	.elftype	@"ET_EXEC"


//--------------------- .note.nv.tkinfo           --------------------------
	.section	.note.nv.tkinfo,"",@"SHT_NOTE"
	.sectionflags	@"SHF_NOTE_NV_TKINFO"
	.tkinfo
        /*0018*/ 	.word	0x00000002
        /*0030*/ 	.string	""
        /*0030*/ 	.string	"ptxas"
        /*0030*/ 	.string	"Cuda compilation tools, release 13.0, V13.0.88"
        /*0030*/ 	.string	"Build cuda_13.0.r13.0/compiler.36424714_0"
        /*0030*/ 	.string	"-arch sm_100 -m 64 "



//--------------------- .note.nv.cuinfo           --------------------------
	.section	.note.nv.cuinfo,"",@"SHT_NOTE"
	.sectionflags	@"SHF_NOTE_NV_CUINFO"
        /*0018*/ 	.short	0x0002
        /*001a*/ 	.short	0x0064
        /*001c*/ 	.short	0x0082
	.zero		2


//--------------------- .nv.info                  --------------------------
	.section	.nv.info,"",@"SHT_CUDA_INFO"
	.align	4


	//----- nvinfo : EIATTR_REGCOUNT
	.align		4
        /*0000*/ 	.byte	0x04, 0x2f
        /*0002*/ 	.short	(.L_44 - .L_43)
	.align		4
.L_43:
        /*0004*/ 	.word	index@(_Z7warm_upv)
        /*0008*/ 	.word	0x00000004


	//----- nvinfo : EIATTR_FRAME_SIZE
	.align		4
.L_44:
        /*000c*/ 	.byte	0x04, 0x11
        /*000e*/ 	.short	(.L_46 - .L_45)
	.align		4
.L_45:
        /*0010*/ 	.word	index@(_Z7warm_upv)
        /*0014*/ 	.word	0x00000000


	//----- nvinfo : EIATTR_REGCOUNT
	.align		4
.L_46:
        /*0018*/ 	.byte	0x04, 0x2f
        /*001a*/ 	.short	(.L_48 - .L_47)
	.align		4
.L_47:
        /*001c*/ 	.word	index@(_Z22matrix_multiplication0I6__halffEvPKT_S3_PT0_)
        /*0020*/ 	.word	0x0000001f


	//----- nvinfo : EIATTR_FRAME_SIZE
	.align		4
.L_48:
        /*0024*/ 	.byte	0x04, 0x11
        /*0026*/ 	.short	(.L_50 - .L_49)
	.align		4
.L_49:
        /*0028*/ 	.word	index@(_Z22matrix_multiplication0I6__halffEvPKT_S3_PT0_)
        /*002c*/ 	.word	0x00000000


	//----- nvinfo : EIATTR_REGCOUNT
	.align		4
.L_50:
        /*0030*/ 	.byte	0x04, 0x2f
        /*0032*/ 	.short	(.L_52 - .L_51)
	.align		4
.L_51:
        /*0034*/ 	.word	index@(_Z22matrix_multiplication1I6__halffEvPKT_S3_PT0_)
        /*0038*/ 	.word	0x00000020


	//----- nvinfo : EIATTR_FRAME_SIZE
	.align		4
.L_52:
        /*003c*/ 	.byte	0x04, 0x11
        /*003e*/ 	.short	(.L_54 - .L_53)
	.align		4
.L_53:
        /*0040*/ 	.word	index@(_Z22matrix_multiplication1I6__halffEvPKT_S3_PT0_)
        /*0044*/ 	.word	0x00000000


	//----- nvinfo : EIATTR_REGCOUNT
	.align		4
.L_54:
        /*0048*/ 	.byte	0x04, 0x2f
        /*004a*/ 	.short	(.L_56 - .L_55)
	.align		4
.L_55:
        /*004c*/ 	.word	index@(_Z22matrix_multiplication2I6__halffEvPKT_S3_PT0_)
        /*0050*/ 	.word	0x00000020


	//----- nvinfo : EIATTR_FRAME_SIZE
	.align		4
.L_56:
        /*0054*/ 	.byte	0x04, 0x11
        /*0056*/ 	.short	(.L_58 - .L_57)
	.align		4
.L_57:
        /*0058*/ 	.word	index@(_Z22matrix_multiplication2I6__halffEvPKT_S3_PT0_)
        /*005c*/ 	.word	0x00000000


	//----- nvinfo : EIATTR_REGCOUNT
	.align		4
.L_58:
        /*0060*/ 	.byte	0x04, 0x2f
        /*0062*/ 	.short	(.L_60 - .L_59)
	.align		4
.L_59:
        /*0064*/ 	.word	index@(_Z22matrix_multiplication3I6__halffEvPKT_S3_PT0_)
        /*0068*/ 	.word	0x00000020


	//----- nvinfo : EIATTR_FRAME_SIZE
	.align		4
.L_60:
        /*006c*/ 	.byte	0x04, 0x11
        /*006e*/ 	.short	(.L_62 - .L_61)
	.align		4
.L_61:
        /*0070*/ 	.word	index@(_Z22matrix_multiplication3I6__halffEvPKT_S3_PT0_)
        /*0074*/ 	.word	0x00000000


	//----- nvinfo : EIATTR_REGCOUNT
	.align		4
.L_62:
        /*0078*/ 	.byte	0x04, 0x2f
        /*007a*/ 	.short	(.L_64 - .L_63)
	.align		4
.L_63:
        /*007c*/ 	.word	index@(_Z22matrix_multiplication4I6__halffEvPKT_S3_PT0_)
        /*0080*/ 	.word	0x00000020


	//----- nvinfo : EIATTR_FRAME_SIZE
	.align		4
.L_64:
        /*0084*/ 	.byte	0x04, 0x11
        /*0086*/ 	.short	(.L_66 - .L_65)
	.align		4
.L_65:
        /*0088*/ 	.word	index@(_Z22matrix_multiplication4I6__halffEvPKT_S3_PT0_)
        /*008c*/ 	.word	0x00000000


	//----- nvinfo : EIATTR_REGCOUNT
	.align		4
.L_66:
        /*0090*/ 	.byte	0x04, 0x2f
        /*0092*/ 	.short	(.L_68 - .L_67)
	.align		4
.L_67:
        /*0094*/ 	.word	index@(_Z22matrix_multiplication5I6__halffEvPT_S2_PT0_)
        /*0098*/ 	.word	0x00000028


	//----- nvinfo : EIATTR_FRAME_SIZE
	.align		4
.L_68:
        /*009c*/ 	.byte	0x04, 0x11
        /*009e*/ 	.short	(.L_70 - .L_69)
	.align		4
.L_69:
        /*00a0*/ 	.word	index@(_Z22matrix_multiplication5I6__halffEvPT_S2_PT0_)
        /*00a4*/ 	.word	0x00000000


	//----- nvinfo : EIATTR_REGCOUNT
	.align		4
.L_70:
        /*00a8*/ 	.byte	0x04, 0x2f
        /*00aa*/ 	.short	(.L_72 - .L_71)
	.align		4
.L_71:
        /*00ac*/ 	.word	index@(_Z26matrix_multiplication_wmmaI6__halffLi16ELi16ELi16EEvPKT_S3_PT0_)
        /*00b0*/ 	.word	0x00000020


	//----- nvinfo : EIATTR_FRAME_SIZE
	.align		4
.L_72:
        /*00b4*/ 	.byte	0x04, 0x11
        /*00b6*/ 	.short	(.L_74 - .L_73)
	.align		4
.L_73:
        /*00b8*/ 	.word	index@(_Z26matrix_multiplication_wmmaI6__halffLi16ELi16ELi16EEvPKT_S3_PT0_)
        /*00bc*/ 	.word	0x00000000


	//----- nvinfo : EIATTR_REGCOUNT
	.align		4
.L_74:
        /*00c0*/ 	.byte	0x04, 0x2f
        /*00c2*/ 	.short	(.L_76 - .L_75)
	.align		4
.L_75:
        /*00c4*/ 	.word	index@(_ZN3cub18CUB_300001_SM_10006detail11EmptyKernelIvEEvv)
        /*00c8*/ 	.word	0x00000004


	//----- nvinfo : EIATTR_FRAME_SIZE
	.align		4
.L_76:
        /*00cc*/ 	.byte	0x04, 0x11
        /*00ce*/ 	.short	(.L_78 - .L_77)
	.align		4
.L_77:
        /*00d0*/ 	.word	index@(_ZN3cub18CUB_300001_SM_10006detail11EmptyKernelIvEEvv)
        /*00d4*/ 	.word	0x00000000


	//----- nvinfo : EIATTR_REGCOUNT
	.align		4
.L_78:
        /*00d8*/ 	.byte	0x04, 0x2f
        /*00da*/ 	.short	(.L_80 - .L_79)
	.align		4
.L_79:
        /*00dc*/ 	.word	index@(_ZN3cub18CUB_300001_SM_10006detail8for_each13static_kernelINS2_12policy_hub_t12policy_500_tEmN6thrust24THRUST_300001_SM_1000_NS8cuda_cub20__uninitialized_fill7functorINS7_10device_ptrIfEEfEEEEvT0_T1_)
        /*00e0*/ 	.word	0x00000008


	//----- nvinfo : EIATTR_FRAME_SIZE
	.align		4
.L_80:
        /*00e4*/ 	.byte	0x04, 0x11
        /*00e6*/ 	.short	(.L_82 - .L_81)
	.align		4
.L_81:
        /*00e8*/ 	.word	index@(_ZN3cub18CUB_300001_SM_10006detail8for_each13static_kernelINS2_12policy_hub_t12policy_500_tEmN6thrust24THRUST_300001_SM_1000_NS8cuda_cub20__uninitialized_fill7functorINS7_10device_ptrIfEEfEEEEvT0_T1_)
        /*00ec*/ 	.word	0x00000000


	//----- nvinfo : EIATTR_MIN_STACK_SIZE
	.align		4
.L_82:
        /*00f0*/ 	.byte	0x04, 0x12
        /*00f2*/ 	.short	(.L_84 - .L_83)
	.align		4
.L_83:
        /*00f4*/ 	.word	index@(_ZN3cub18CUB_300001_SM_10006detail8for_each13static_kernelINS2_12policy_hub_t12policy_500_tEmN6thrust24THRUST_300001_SM_1000_NS8cuda_cub20__uninitialized_fill7functorINS7_10device_ptrIfEEfEEEEvT0_T1_)
        /*00f8*/ 	.word	0x00000000


	//----- nvinfo : EIATTR_MIN_STACK_SIZE
	.align		4
.L_84:
        /*00fc*/ 	.byte	0x04, 0x12
        /*00fe*/ 	.short	(.L_86 - .L_85)
	.align		4
.L_85:
        /*0100*/ 	.word	index@(_ZN3cub18CUB_300001_SM_10006detail11EmptyKernelIvEEvv)
        /*0104*/ 	.word	0x00000000


	//----- nvinfo : EIATTR_MIN_STACK_SIZE
	.align		4
.L_86:
        /*0108*/ 	.byte	0x04, 0x12
        /*010a*/ 	.short	(.L_88 - .L_87)
	.align		4
.L_87:
        /*010c*/ 	.word	index@(_Z26matrix_multiplication_wmmaI6__halffLi16ELi16ELi16EEvPKT_S3_PT0_)
        /*0110*/ 	.word	0x00000000


	//----- nvinfo : EIATTR_MIN_STACK_SIZE
	.align		4
.L_88:
        /*0114*/ 	.byte	0x04, 0x12
        /*0116*/ 	.short	(.L_90 - .L_89)
	.align		4
.L_89:
        /*0118*/ 	.word	index@(_Z22matrix_multiplication5I6__halffEvPT_S2_PT0_)
        /*011c*/ 	.word	0x00000000


	//----- nvinfo : EIATTR_MIN_STACK_SIZE
	.align		4
.L_90:
        /*0120*/ 	.byte	0x04, 0x12
        /*0122*/ 	.short	(.L_92 - .L_91)
	.align		4
.L_91:
        /*0124*/ 	.word	index@(_Z22matrix_multiplication4I6__halffEvPKT_S3_PT0_)
        /*0128*/ 	.word	0x00000000


	//----- nvinfo : EIATTR_MIN_STACK_SIZE
	.align		4
.L_92:
        /*012c*/ 	.byte	0x04, 0x12
        /*012e*/ 	.short	(.L_94 - .L_93)
	.align		4
.L_93:
        /*0130*/ 	.word	index@(_Z22matrix_multiplication3I6__halffEvPKT_S3_PT0_)
        /*0134*/ 	.word	0x00000000


	//----- nvinfo : EIATTR_MIN_STACK_SIZE
	.align		4
.L_94:
        /*0138*/ 	.byte	0x04, 0x12
        /*013a*/ 	.short	(.L_96 - .L_95)
	.align		4
.L_95:
        /*013c*/ 	.word	index@(_Z22matrix_multiplication2I6__halffEvPKT_S3_PT0_)
        /*0140*/ 	.word	0x00000000


	//----- nvinfo : EIATTR_MIN_STACK_SIZE
	.align		4
.L_96:
        /*0144*/ 	.byte	0x04, 0x12
        /*0146*/ 	.short	(.L_98 - .L_97)
	.align		4
.L_97:
        /*0148*/ 	.word	index@(_Z22matrix_multiplication1I6__halffEvPKT_S3_PT0_)
        /*014c*/ 	.word	0x00000000


	//----- nvinfo : EIATTR_MIN_STACK_SIZE
	.align		4
.L_98:
        /*0150*/ 	.byte	0x04, 0x12
        /*0152*/ 	.short	(.L_100 - .L_99)
	.align		4
.L_99:
        /*0154*/ 	.word	index@(_Z22matrix_multiplication0I6__halffEvPKT_S3_PT0_)
        /*0158*/ 	.word	0x00000000


	//----- nvinfo : EIATTR_MIN_STACK_SIZE
	.align		4
.L_100:
        /*015c*/ 	.byte	0x04, 0x12
        /*015e*/ 	.short	(.L_102 - .L_101)
	.align		4
.L_101:
        /*0160*/ 	.word	index@(_Z7warm_upv)
        /*0164*/ 	.word	0x00000000
.L_102:


//--------------------- .nv.compat                --------------------------
	.section	.nv.compat,"",@"SHT_CUDA_COMPAT_INFO"
	.align	4
        /*0000*/ 	.byte	0x02, 0x09, 0x00, 0x00, 0x02, 0x02, 0x01, 0x00, 0x02, 0x05, 0x05, 0x00, 0x03, 0x07, 0x01, 0x01
        /*0010*/ 	.byte	0x02, 0x03, 0x00, 0x00, 0x02, 0x06, 0x01, 0x00, 0x04, 0x0b, 0x08, 0x00, 0x09, 0x00, 0x00, 0x00
        /*0020*/ 	.byte	0x00, 0x00, 0x00, 0x00


//--------------------- .nv.info._ZN3cub18CUB_300001_SM_10006detail8for_each13static_kernelINS2_12policy_hub_t12policy_500_tEmN6thrust24THRUST_300001_SM_1000_NS8cuda_cub20__uninitialized_fill7functorINS7_10device_ptrIfEEfEEEEvT0_T1_ --------------------------
	.section	.nv.info._ZN3cub18CUB_300001_SM_10006detail8for_each13static_kernelINS2_12policy_hub_t12policy_500_tEmN6thrust24THRUST_300001_SM_1000_NS8cuda_cub20__uninitialized_fill7functorINS7_10device_ptrIfEEfEEEEvT0_T1_,"",@"SHT_CUDA_INFO"
	.sectionflags	@""
	.align	4


	//----- nvinfo : EIATTR_CUDA_API_VERSION
	.align		4
        /*0000*/ 	.byte	0x04, 0x37
        /*0002*/ 	.short	(.L_104 - .L_103)
.L_103:
        /*0004*/ 	.word	0x00000082


	//----- nvinfo : EIATTR_KPARAM_INFO
	.align		4
.L_104:
        /*0008*/ 	.byte	0x04, 0x17
        /*000a*/ 	.short	(.L_106 - .L_105)
.L_105:
        /*000c*/ 	.word	0x00000000
        /*0010*/ 	.short	0x0001
        /*0012*/ 	.short	0x0008
        /*0014*/ 	.byte	0x00, 0xf0, 0x41, 0x00


	//----- nvinfo : EIATTR_KPARAM_INFO
	.align		4
.L_106:
        /*0018*/ 	.byte	0x04, 0x17
        /*001a*/ 	.short	(.L_108 - .L_107)
.L_107:
        /*001c*/ 	.word	0x00000000
        /*0020*/ 	.short	0x0000
        /*0022*/ 	.short	0x0000
        /*0024*/ 	.byte	0x00, 0xf0, 0x21, 0x00


	//----- nvinfo : EIATTR_SPARSE_MMA_MASK
	.align		4
.L_108:
        /*0028*/ 	.byte	0x03, 0x50
        /*002a*/ 	.short	0x0000


	//----- nvinfo : EIATTR_MAXREG_COUNT
	.align		4
        /*002c*/ 	.byte	0x03, 0x1b
        /*002e*/ 	.short	0x00ff


	//----- nvinfo : EIATTR_MERCURY_ISA_VERSION
	.align		4
        /*0030*/ 	.byte	0x03, 0x5f
        /*0032*/ 	.short	0x0101


	//----- nvinfo : EIATTR_VRC_CTA_INIT_COUNT
	.align		4
        /*0034*/ 	.byte	0x02, 0x4a
	.zero		1
	.zero		1


	//----- nvinfo : EIATTR_EXIT_INSTR_OFFSETS
	.align		4
        /*0038*/ 	.byte	0x04, 0x1c
        /*003a*/ 	.short	(.L_110 - .L_109)


	//   ....[0]....
.L_109:
        /*003c*/ 	.word	0x00000130


	//   ....[1]....
        /*0040*/ 	.word	0x00000230


	//   ....[2]....
        /*0044*/ 	.word	0x00000260


	//----- nvinfo : EIATTR_MAX_THREADS
	.align		4
.L_110:
        /*0048*/ 	.byte	0x04, 0x05
        /*004a*/ 	.short	(.L_112 - .L_111)
.L_111:
        /*004c*/ 	.word	0x00000100
        /*0050*/ 	.word	0x00000001
        /*0054*/ 	.word	0x00000001


	//----- nvinfo : EIATTR_CBANK_PARAM_SIZE
	.align		4
.L_112:
        /*0058*/ 	.byte	0x03, 0x19
        /*005a*/ 	.short	0x0018


	//----- nvinfo : EIATTR_PARAM_CBANK
	.align		4
        /*005c*/ 	.byte	0x04, 0x0a
        /*005e*/ 	.short	(.L_114 - .L_113)
	.align		4
.L_113:
        /*0060*/ 	.word	index@(.nv.constant0._ZN3cub18CUB_300001_SM_10006detail8for_each13static_kernelINS2_12policy_hub_t12policy_500_tEmN6thrust24THRUST_300001_SM_1000_NS8cuda_cub20__uninitialized_fill7functorINS7_10device_ptrIfEEfEEEEvT0_T1_)
        /*0064*/ 	.short	0x0380
        /*0066*/ 	.short	0x0018


	//----- nvinfo : EIATTR_SW_WAR
	.align		4
.L_114:
        /*0068*/ 	.byte	0x04, 0x36
        /*006a*/ 	.short	(.L_116 - .L_115)
.L_115:
        /*006c*/ 	.word	0x00000008
.L_116:


//--------------------- .nv.info._ZN3cub18CUB_300001_SM_10006detail11EmptyKernelIvEEvv --------------------------
	.section	.nv.info._ZN3cub18CUB_300001_SM_10006detail11EmptyKernelIvEEvv,"",@"SHT_CUDA_INFO"
	.sectionflags	@""
	.align	4


	//----- nvinfo : EIATTR_CUDA_API_VERSION
	.align		4
        /*0000*/ 	.byte	0x04, 0x37
        /*0002*/ 	.short	(.L_118 - .L_117)
.L_117:
        /*0004*/ 	.word	0x00000082


	//----- nvinfo : EIATTR_SPARSE_MMA_MASK
	.align		4
.L_118:
        /*0008*/ 	.byte	0x03, 0x50
        /*000a*/ 	.short	0x0000


	//----- nvinfo : EIATTR_MAXREG_COUNT
	.align		4
        /*000c*/ 	.byte	0x03, 0x1b
        /*000e*/ 	.short	0x00ff


	//----- nvinfo : EIATTR_MERCURY_ISA_VERSION
	.align		4
        /*0010*/ 	.byte	0x03, 0x5f
        /*0012*/ 	.short	0x0101


	//----- nvinfo : EIATTR_VRC_CTA_INIT_COUNT
	.align		4
        /*0014*/ 	.byte	0x02, 0x4a
	.zero		1
	.zero		1


	//----- nvinfo : EIATTR_EXIT_INSTR_OFFSETS
	.align		4
        /*0018*/ 	.byte	0x04, 0x1c
        /*001a*/ 	.short	(.L_120 - .L_119)


	//   ....[0]....
.L_119:
        /*001c*/ 	.word	0x00000010


	//----- nvinfo : EIATTR_SW_WAR
	.align		4
.L_120:
        /*0020*/ 	.byte	0x04, 0x36
        /*0022*/ 	.short	(.L_122 - .L_121)
.L_121:
        /*0024*/ 	.word	0x00000008
.L_122:


//--------------------- .nv.info._Z26matrix_multiplication_wmmaI6__halffLi16ELi16ELi16EEvPKT_S3_PT0_ --------------------------
	.section	.nv.info._Z26matrix_multiplication_wmmaI6__halffLi16ELi16ELi16EEvPKT_S3_PT0_,"",@"SHT_CUDA_INFO"
	.sectionflags	@""
	.align	4


	//----- nvinfo : EIATTR_CUDA_API_VERSION
	.align		4
        /*0000*/ 	.byte	0x04, 0x37
        /*0002*/ 	.short	(.L_124 - .L_123)
.L_123:
        /*0004*/ 	.word	0x00000082


	//----- nvinfo : EIATTR_KPARAM_INFO
	.align		4
.L_124:
        /*0008*/ 	.byte	0x04, 0x17
        /*000a*/ 	.short	(.L_126 - .L_125)
.L_125:
        /*000c*/ 	.word	0x00000000
        /*0010*/ 	.short	0x0002
        /*0012*/ 	.short	0x0010
        /*0014*/ 	.byte	0x00, 0xf5, 0x21, 0x00


	//----- nvinfo : EIATTR_KPARAM_INFO
	.align		4
.L_126:
        /*0018*/ 	.byte	0x04, 0x17
        /*001a*/ 	.short	(.L_128 - .L_127)
.L_127:
        /*001c*/ 	.word	0x00000000
        /*0020*/ 	.short	0x0001
        /*0022*/ 	.short	0x0008
        /*0024*/ 	.byte	0x00, 0xf5, 0x21, 0x00


	//----- nvinfo : EIATTR_KPARAM_INFO
	.align		4
.L_128:
        /*0028*/ 	.byte	0x04, 0x17
        /*002a*/ 	.short	(.L_130 - .L_129)
.L_129:
        /*002c*/ 	.word	0x00000000
        /*0030*/ 	.short	0x0000
        /*0032*/ 	.short	0x0000
        /*0034*/ 	.byte	0x00, 0xf5, 0x21, 0x00


	//----- nvinfo : EIATTR_SPARSE_MMA_MASK
	.align		4
.L_130:
        /*0038*/ 	.byte	0x03, 0x50
        /*003a*/ 	.short	0x0000


	//----- nvinfo : EIATTR_WMMA_USED
	.align		4
        /*003c*/ 	.byte	0x01, 0x2b
	.zero		2


	//----- nvinfo : EIATTR_MAXREG_COUNT
	.align		4
        /*0040*/ 	.byte	0x03, 0x1b
        /*0042*/ 	.short	0x00ff


	//----- nvinfo : EIATTR_NUM_BARRIERS
	.align		4
        /*0044*/ 	.byte	0x02, 0x4c
        /*0046*/ 	.byte	0x01
	.zero		1


	//----- nvinfo : EIATTR_MERCURY_ISA_VERSION
	.align		4
        /*0048*/ 	.byte	0x03, 0x5f
        /*004a*/ 	.short	0x0101


	//----- nvinfo : EIATTR_VRC_CTA_INIT_COUNT
	.align		4
        /*004c*/ 	.byte	0x02, 0x4a
	.zero		1
	.zero		1


	//----- nvinfo : EIATTR_EXIT_INSTR_OFFSETS
	.align		4
        /*0050*/ 	.byte	0x04, 0x1c
        /*0052*/ 	.short	(.L_132 - .L_131)


	//   ....[0]....
.L_131:
        /*0054*/ 	.word	0x00000060


	//   ....[1]....
        /*0058*/ 	.word	0x00002010


	//----- nvinfo : EIATTR_CBANK_PARAM_SIZE
	.align		4
.L_132:
        /*005c*/ 	.byte	0x03, 0x19
        /*005e*/ 	.short	0x0018


	//----- nvinfo : EIATTR_PARAM_CBANK
	.align		4
        /*0060*/ 	.byte	0x04, 0x0a
        /*0062*/ 	.short	(.L_134 - .L_133)
	.align		4
.L_133:
        /*0064*/ 	.word	index@(.nv.constant0._Z26matrix_multiplication_wmmaI6__halffLi16ELi16ELi16EEvPKT_S3_PT0_)
        /*0068*/ 	.short	0x0380
        /*006a*/ 	.short	0x0018


	//----- nvinfo : EIATTR_SW_WAR
	.align		4
.L_134:
        /*006c*/ 	.byte	0x04, 0x36
        /*006e*/ 	.short	(.L_136 - .L_135)
.L_135:
        /*0070*/ 	.word	0x00000008
.L_136:


//--------------------- .nv.info._Z22matrix_multiplication5I6__halffEvPT_S2_PT0_ --------------------------
	.section	.nv.info._Z22matrix_multiplication5I6__halffEvPT_S2_PT0_,"",@"SHT_CUDA_INFO"
	.sectionflags	@""
	.align	4


	//----- nvinfo : EIATTR_CUDA_API_VERSION
	.align		4
        /*0000*/ 	.byte	0x04, 0x37
        /*0002*/ 	.short	(.L_138 - .L_137)
.L_137:
        /*0004*/ 	.word	0x00000082


	//----- nvinfo : EIATTR_KPARAM_INFO
	.align		4
.L_138:
        /*0008*/ 	.byte	0x04, 0x17
        /*000a*/ 	.short	(.L_140 - .L_139)
.L_139:
        /*000c*/ 	.word	0x00000000
        /*0010*/ 	.short	0x0002
        /*0012*/ 	.short	0x0010
        /*0014*/ 	.byte	0x00, 0xf5, 0x21, 0x00


	//----- nvinfo : EIATTR_KPARAM_INFO
	.align		4
.L_140:
        /*0018*/ 	.byte	0x04, 0x17
        /*001a*/ 	.short	(.L_142 - .L_141)
.L_141:
        /*001c*/ 	.word	0x00000000
        /*0020*/ 	.short	0x0001
        /*0022*/ 	.short	0x0008
        /*0024*/ 	.byte	0x00, 0xf5, 0x21, 0x00


	//----- nvinfo : EIATTR_KPARAM_INFO
	.align		4
.L_142:
        /*0028*/ 	.byte	0x04, 0x17
        /*002a*/ 	.short	(.L_144 - .L_143)
.L_143:
        /*002c*/ 	.word	0x00000000
        /*0030*/ 	.short	0x0000
        /*0032*/ 	.short	0x0000
        /*0034*/ 	.byte	0x00, 0xf5, 0x21, 0x00


	//----- nvinfo : EIATTR_SPARSE_MMA_MASK
	.align		4
.L_144:
        /*0038*/ 	.byte	0x03, 0x50
        /*003a*/ 	.short	0x0000


	//----- nvinfo : EIATTR_MAXREG_COUNT
	.align		4
        /*003c*/ 	.byte	0x03, 0x1b
        /*003e*/ 	.short	0x00ff


	//----- nvinfo : EIATTR_NUM_BARRIERS
	.align		4
        /*0040*/ 	.byte	0x02, 0x4c
        /*0042*/ 	.byte	0x01
	.zero		1


	//----- nvinfo : EIATTR_MERCURY_ISA_VERSION
	.align		4
        /*0044*/ 	.byte	0x03, 0x5f
        /*0046*/ 	.short	0x0101


	//----- nvinfo : EIATTR_VRC_CTA_INIT_COUNT
	.align		4
        /*0048*/ 	.byte	0x02, 0x4a
	.zero		1
	.zero		1


	//----- nvinfo : EIATTR_EXIT_INSTR_OFFSETS
	.align		4
        /*004c*/ 	.byte	0x04, 0x1c
        /*004e*/ 	.short	(.L_146 - .L_145)


	//   ....[0]....
.L_145:
        /*0050*/ 	.word	0x00000ec0


	//   ....[1]....
        /*0054*/ 	.word	0x00000f10


	//----- nvinfo : EIATTR_CBANK_PARAM_SIZE
	.align		4
.L_146:
        /*0058*/ 	.byte	0x03, 0x19
        /*005a*/ 	.short	0x0018


	//----- nvinfo : EIATTR_PARAM_CBANK
	.align		4
        /*005c*/ 	.byte	0x04, 0x0a
        /*005e*/ 	.short	(.L_148 - .L_147)
	.align		4
.L_147:
        /*0060*/ 	.word	index@(.nv.constant0._Z22matrix_multiplication5I6__halffEvPT_S2_PT0_)
        /*0064*/ 	.short	0x0380
        /*0066*/ 	.short	0x0018


	//----- nvinfo : EIATTR_SW_WAR
	.align		4
.L_148:
        /*0068*/ 	.byte	0x04, 0x36
        /*006a*/ 	.short	(.L_150 - .L_149)
.L_149:
        /*006c*/ 	.word	0x00000008
.L_150:


//--------------------- .nv.info._Z22matrix_multiplication4I6__halffEvPKT_S3_PT0_ --------------------------
	.section	.nv.info._Z22matrix_multiplication4I6__halffEvPKT_S3_PT0_,"",@"SHT_CUDA_INFO"
	.sectionflags	@""
	.align	4


	//----- nvinfo : EIATTR_CUDA_API_VERSION
	.align		4
        /*0000*/ 	.byte	0x04, 0x37
        /*0002*/ 	.short	(.L_152 - .L_151)
.L_151:
        /*0004*/ 	.word	0x00000082


	//----- nvinfo : EIATTR_KPARAM_INFO
	.align		4
.L_152:
        /*0008*/ 	.byte	0x04, 0x17
        /*000a*/ 	.short	(.L_154 - .L_153)
.L_153:
        /*000c*/ 	.word	0x00000000
        /*0010*/ 	.short	0x0002
        /*0012*/ 	.short	0x0010
        /*0014*/ 	.byte	0x00, 0xf5, 0x21, 0x00


	//----- nvinfo : EIATTR_KPARAM_INFO
	.align		4
.L_154:
        /*0018*/ 	.byte	0x04, 0x17
        /*001a*/ 	.short	(.L_156 - .L_155)
.L_155:
        /*001c*/ 	.word	0x00000000
        /*0020*/ 	.short	0x0001
        /*0022*/ 	.short	0x0008
        /*0024*/ 	.byte	0x00, 0xf5, 0x21, 0x00


	//----- nvinfo : EIATTR_KPARAM_INFO
	.align		4
.L_156:
        /*0028*/ 	.byte	0x04, 0x17
        /*002a*/ 	.short	(.L_158 - .L_157)
.L_157:
        /*002c*/ 	.word	0x00000000
        /*0030*/ 	.short	0x0000
        /*0032*/ 	.short	0x0000
        /*0034*/ 	.byte	0x00, 0xf5, 0x21, 0x00


	//----- nvinfo : EIATTR_SPARSE_MMA_MASK
	.align		4
.L_158:
        /*0038*/ 	.byte	0x03, 0x50
        /*003a*/ 	.short	0x0000


	//----- nvinfo : EIATTR_MAXREG_COUNT
	.align		4
        /*003c*/ 	.byte	0x03, 0x1b
        /*003e*/ 	.short	0x00ff


	//----- nvinfo : EIATTR_NUM_BARRIERS
	.align		4
        /*0040*/ 	.byte	0x02, 0x4c
        /*0042*/ 	.byte	0x01
	.zero		1


	//----- nvinfo : EIATTR_MERCURY_ISA_VERSION
	.align		4
        /*0044*/ 	.byte	0x03, 0x5f
        /*0046*/ 	.short	0x0101


	//----- nvinfo : EIATTR_VRC_CTA_INIT_COUNT
	.align		4
        /*0048*/ 	.byte	0x02, 0x4a
	.zero		1
	.zero		1


	//----- nvinfo : EIATTR_EXIT_INSTR_OFFSETS
	.align		4
        /*004c*/ 	.byte	0x04, 0x1c
        /*004e*/ 	.short	(.L_160 - .L_159)


	//   ....[0]....
.L_159:
        /*0050*/ 	.word	0x00000e80


	//   ....[1]....
        /*0054*/ 	.word	0x00000ea0


	//----- nvinfo : EIATTR_CRS_STACK_SIZE
	.align		4
.L_160:
        /*0058*/ 	.byte	0x04, 0x1e
        /*005a*/ 	.short	(.L_162 - .L_161)
.L_161:
        /*005c*/ 	.word	0x00000000


	//----- nvinfo : EIATTR_CBANK_PARAM_SIZE
	.align		4
.L_162:
        /*0060*/ 	.byte	0x03, 0x19
        /*0062*/ 	.short	0x0018


	//----- nvinfo : EIATTR_PARAM_CBANK
	.align		4
        /*0064*/ 	.byte	0x04, 0x0a
        /*0066*/ 	.short	(.L_164 - .L_163)
	.align		4
.L_163:
        /*0068*/ 	.word	index@(.nv.constant0._Z22matrix_multiplication4I6__halffEvPKT_S3_PT0_)
        /*006c*/ 	.short	0x0380
        /*006e*/ 	.short	0x0018


	//----- nvinfo : EIATTR_SW_WAR
	.align		4
.L_164:
        /*0070*/ 	.byte	0x04, 0x36
        /*0072*/ 	.short	(.L_166 - .L_165)
.L_165:
        /*0074*/ 	.word	0x00000008
.L_166:


//--------------------- .nv.info._Z22matrix_multiplication3I6__halffEvPKT_S3_PT0_ --------------------------
	.section	.nv.info._Z22matrix_multiplication3I6__halffEvPKT_S3_PT0_,"",@"SHT_CUDA_INFO"
	.sectionflags	@""
	.align	4


	//----- nvinfo : EIATTR_CUDA_API_VERSION
	.align		4
        /*0000*/ 	.byte	0x04, 0x37
        /*0002*/ 	.short	(.L_168 - .L_167)
.L_167:
        /*0004*/ 	.word	0x00000082


	//----- nvinfo : EIATTR_KPARAM_INFO
	.align		4
.L_168:
        /*0008*/ 	.byte	0x04, 0x17
        /*000a*/ 	.short	(.L_170 - .L_169)
.L_169:
        /*000c*/ 	.word	0x00000000
        /*0010*/ 	.short	0x0002
        /*0012*/ 	.short	0x0010
        /*0014*/ 	.byte	0x00, 0xf5, 0x21, 0x00


	//----- nvinfo : EIATTR_KPARAM_INFO
	.align		4
.L_170:
        /*0018*/ 	.byte	0x04, 0x17
        /*001a*/ 	.short	(.L_172 - .L_171)
.L_171:
        /*001c*/ 	.word	0x00000000
        /*0020*/ 	.short	0x0001
        /*0022*/ 	.short	0x0008
        /*0024*/ 	.byte	0x00, 0xf5, 0x21, 0x00


	//----- nvinfo : EIATTR_KPARAM_INFO
	.align		4
.L_172:
        /*0028*/ 	.byte	0x04, 0x17
        /*002a*/ 	.short	(.L_174 - .L_173)
.L_173:
        /*002c*/ 	.word	0x00000000
        /*0030*/ 	.short	0x0000
        /*0032*/ 	.short	0x0000
        /*0034*/ 	.byte	0x00, 0xf5, 0x21, 0x00


	//----- nvinfo : EIATTR_SPARSE_MMA_MASK
	.align		4
.L_174:
        /*0038*/ 	.byte	0x03, 0x50
        /*003a*/ 	.short	0x0000


	//----- nvinfo : EIATTR_MAXREG_COUNT
	.align		4
        /*003c*/ 	.byte	0x03, 0x1b
        /*003e*/ 	.short	0x00ff


	//----- nvinfo : EIATTR_NUM_BARRIERS
	.align		4
        /*0040*/ 	.byte	0x02, 0x4c
        /*0042*/ 	.byte	0x01
	.zero		1


	//----- nvinfo : EIATTR_MERCURY_ISA_VERSION
	.align		4
        /*0044*/ 	.byte	0x03, 0x5f
        /*0046*/ 	.short	0x0101


	//----- nvinfo : EIATTR_VRC_CTA_INIT_COUNT
	.align		4
        /*0048*/ 	.byte	0x02, 0x4a
	.zero		1
	.zero		1


	//----- nvinfo : EIATTR_EXIT_INSTR_OFFSETS
	.align		4
        /*004c*/ 	.byte	0x04, 0x1c
        /*004e*/ 	.short	(.L_176 - .L_175)


	//   ....[0]....
.L_175:
        /*0050*/ 	.word	0x00000a90


	//   ....[1]....
        /*0054*/ 	.word	0x00000ab0


	//----- nvinfo : EIATTR_CBANK_PARAM_SIZE
	.align		4
.L_176:
        /*0058*/ 	.byte	0x03, 0x19
        /*005a*/ 	.short	0x0018


	//----- nvinfo : EIATTR_PARAM_CBANK
	.align		4
        /*005c*/ 	.byte	0x04, 0x0a
        /*005e*/ 	.short	(.L_178 - .L_177)
	.align		4
.L_177:
        /*0060*/ 	.word	index@(.nv.constant0._Z22matrix_multiplication3I6__halffEvPKT_S3_PT0_)
        /*0064*/ 	.short	0x0380
        /*0066*/ 	.short	0x0018


	//----- nvinfo : EIATTR_SW_WAR
	.align		4
.L_178:
        /*0068*/ 	.byte	0x04, 0x36
        /*006a*/ 	.short	(.L_180 - .L_179)
.L_179:
        /*006c*/ 	.word	0x00000008
.L_180:


//--------------------- .nv.info._Z22matrix_multiplication2I6__halffEvPKT_S3_PT0_ --------------------------
	.section	.nv.info._Z22matrix_multiplication2I6__halffEvPKT_S3_PT0_,"",@"SHT_CUDA_INFO"
	.sectionflags	@""
	.align	4


	//----- nvinfo : EIATTR_CUDA_API_VERSION
	.align		4
        /*0000*/ 	.byte	0x04, 0x37
        /*0002*/ 	.short	(.L_182 - .L_181)
.L_181:
        /*0004*/ 	.word	0x00000082


	//----- nvinfo : EIATTR_KPARAM_INFO
	.align		4
.L_182:
        /*0008*/ 	.byte	0x04, 0x17
        /*000a*/ 	.short	(.L_184 - .L_183)
.L_183:
        /*000c*/ 	.word	0x00000000
        /*0010*/ 	.short	0x0002
        /*0012*/ 	.short	0x0010
        /*0014*/ 	.byte	0x00, 0xf5, 0x21, 0x00


	//----- nvinfo : EIATTR_KPARAM_INFO
	.align		4
.L_184:
        /*0018*/ 	.byte	0x04, 0x17
        /*001a*/ 	.short	(.L_186 - .L_185)
.L_185:
        /*001c*/ 	.word	0x00000000
        /*0020*/ 	.short	0x0001
        /*0022*/ 	.short	0x0008
        /*0024*/ 	.byte	0x00, 0xf5, 0x21, 0x00


	//----- nvinfo : EIATTR_KPARAM_INFO
	.align		4
.L_186:
        /*0028*/ 	.byte	0x04, 0x17
        /*002a*/ 	.short	(.L_188 - .L_187)
.L_187:
        /*002c*/ 	.word	0x00000000
        /*0030*/ 	.short	0x0000
        /*0032*/ 	.short	0x0000
        /*0034*/ 	.byte	0x00, 0xf5, 0x21, 0x00


	//----- nvinfo : EIATTR_SPARSE_MMA_MASK
	.align		4
.L_188:
        /*0038*/ 	.byte	0x03, 0x50
        /*003a*/ 	.short	0x0000


	//----- nvinfo : EIATTR_MAXREG_COUNT
	.align		4
        /*003c*/ 	.byte	0x03, 0x1b
        /*003e*/ 	.short	0x00ff


	//----- nvinfo : EIATTR_NUM_BARRIERS
	.align		4
        /*0040*/ 	.byte	0x02, 0x4c
        /*0042*/ 	.byte	0x01
	.zero		1


	//----- nvinfo : EIATTR_MERCURY_ISA_VERSION
	.align		4
        /*0044*/ 	.byte	0x03, 0x5f
        /*0046*/ 	.short	0x0101


	//----- nvinfo : EIATTR_VRC_CTA_INIT_COUNT
	.align		4
        /*0048*/ 	.byte	0x02, 0x4a
	.zero		1
	.zero		1


	//----- nvinfo : EIATTR_EXIT_INSTR_OFFSETS
	.align		4
        /*004c*/ 	.byte	0x04, 0x1c
        /*004e*/ 	.short	(.L_190 - .L_189)


	//   ....[0]....
.L_189:
        /*0050*/ 	.word	0x00000a90


	//   ....[1]....
        /*0054*/ 	.word	0x00000ab0


	//----- nvinfo : EIATTR_CBANK_PARAM_SIZE
	.align		4
.L_190:
        /*0058*/ 	.byte	0x03, 0x19
        /*005a*/ 	.short	0x0018


	//----- nvinfo : EIATTR_PARAM_CBANK
	.align		4
        /*005c*/ 	.byte	0x04, 0x0a
        /*005e*/ 	.short	(.L_192 - .L_191)
	.align		4
.L_191:
        /*0060*/ 	.word	index@(.nv.constant0._Z22matrix_multiplication2I6__halffEvPKT_S3_PT0_)
        /*0064*/ 	.short	0x0380
        /*0066*/ 	.short	0x0018


	//----- nvinfo : EIATTR_SW_WAR
	.align		4
.L_192:
        /*0068*/ 	.byte	0x04, 0x36
        /*006a*/ 	.short	(.L_194 - .L_193)
.L_193:
        /*006c*/ 	.word	0x00000008
.L_194:


//--------------------- .nv.info._Z22matrix_multiplication1I6__halffEvPKT_S3_PT0_ --------------------------
	.section	.nv.info._Z22matrix_multiplication1I6__halffEvPKT_S3_PT0_,"",@"SHT_CUDA_INFO"
	.sectionflags	@""
	.align	4


	//----- nvinfo : EIATTR_CUDA_API_VERSION
	.align		4
        /*0000*/ 	.byte	0x04, 0x37
        /*0002*/ 	.short	(.L_196 - .L_195)
.L_195:
        /*0004*/ 	.word	0x00000082


	//----- nvinfo : EIATTR_KPARAM_INFO
	.align		4
.L_196:
        /*0008*/ 	.byte	0x04, 0x17
        /*000a*/ 	.short	(.L_198 - .L_197)
.L_197:
        /*000c*/ 	.word	0x00000000
        /*0010*/ 	.short	0x0002
        /*0012*/ 	.short	0x0010
        /*0014*/ 	.byte	0x00, 0xf5, 0x21, 0x00


	//----- nvinfo : EIATTR_KPARAM_INFO
	.align		4
.L_198:
        /*0018*/ 	.byte	0x04, 0x17
        /*001a*/ 	.short	(.L_200 - .L_199)
.L_199:
        /*001c*/ 	.word	0x00000000
        /*0020*/ 	.short	0x0001
        /*0022*/ 	.short	0x0008
        /*0024*/ 	.byte	0x00, 0xf5, 0x21, 0x00


	//----- nvinfo : EIATTR_KPARAM_INFO
	.align		4
.L_200:
        /*0028*/ 	.byte	0x04, 0x17
        /*002a*/ 	.short	(.L_202 - .L_201)
.L_201:
        /*002c*/ 	.word	0x00000000
        /*0030*/ 	.short	0x0000
        /*0032*/ 	.short	0x0000
        /*0034*/ 	.byte	0x00, 0xf5, 0x21, 0x00


	//----- nvinfo : EIATTR_SPARSE_MMA_MASK
	.align		4
.L_202:
        /*0038*/ 	.byte	0x03, 0x50
        /*003a*/ 	.short	0x0000


	//----- nvinfo : EIATTR_MAXREG_COUNT
	.align		4
        /*003c*/ 	.byte	0x03, 0x1b
        /*003e*/ 	.short	0x00ff


	//----- nvinfo : EIATTR_NUM_BARRIERS
	.align		4
        /*0040*/ 	.byte	0x02, 0x4c
        /*0042*/ 	.byte	0x01
	.zero		1


	//----- nvinfo : EIATTR_MERCURY_ISA_VERSION
	.align		4
        /*0044*/ 	.byte	0x03, 0x5f
        /*0046*/ 	.short	0x0101


	//----- nvinfo : EIATTR_VRC_CTA_INIT_COUNT
	.align		4
        /*0048*/ 	.byte	0x02, 0x4a
	.zero		1
	.zero		1


	//----- nvinfo : EIATTR_EXIT_INSTR_OFFSETS
	.align		4
        /*004c*/ 	.byte	0x04, 0x1c
        /*004e*/ 	.short	(.L_204 - .L_203)


	//   ....[0]....
.L_203:
        /*0050*/ 	.word	0x00000bb0


	//   ....[1]....
        /*0054*/ 	.word	0x00000c00


	//----- nvinfo : EIATTR_CBANK_PARAM_SIZE
	.align		4
.L_204:
        /*0058*/ 	.byte	0x03, 0x19
        /*005a*/ 	.short	0x0018


	//----- nvinfo : EIATTR_PARAM_CBANK
	.align		4
        /*005c*/ 	.byte	0x04, 0x0a
        /*005e*/ 	.short	(.L_206 - .L_205)
	.align		4
.L_205:
        /*0060*/ 	.word	index@(.nv.constant0._Z22matrix_multiplication1I6__halffEvPKT_S3_PT0_)
        /*0064*/ 	.short	0x0380
        /*0066*/ 	.short	0x0018


	//----- nvinfo : EIATTR_SW_WAR
	.align		4
.L_206:
        /*0068*/ 	.byte	0x04, 0x36
        /*006a*/ 	.short	(.L_208 - .L_207)
.L_207:
        /*006c*/ 	.word	0x00000008
.L_208:


//--------------------- .nv.info._Z22matrix_multiplication0I6__halffEvPKT_S3_PT0_ --------------------------
	.section	.nv.info._Z22matrix_multiplication0I6__halffEvPKT_S3_PT0_,"",@"SHT_CUDA_INFO"
	.sectionflags	@""
	.align	4


	//----- nvinfo : EIATTR_CUDA_API_VERSION
	.align		4
        /*0000*/ 	.byte	0x04, 0x37
        /*0002*/ 	.short	(.L_210 - .L_209)
.L_209:
        /*0004*/ 	.word	0x00000082


	//----- nvinfo : EIATTR_KPARAM_INFO
	.align		4
.L_210:
        /*0008*/ 	.byte	0x04, 0x17
        /*000a*/ 	.short	(.L_212 - .L_211)
.L_211:
        /*000c*/ 	.word	0x00000000
        /*0010*/ 	.short	0x0002
        /*0012*/ 	.short	0x0010
        /*0014*/ 	.byte	0x00, 0xf5, 0x21, 0x00


	//----- nvinfo : EIATTR_KPARAM_INFO
	.align		4
.L_212:
        /*0018*/ 	.byte	0x04, 0x17
        /*001a*/ 	.short	(.L_214 - .L_213)
.L_213:
        /*001c*/ 	.word	0x00000000
        /*0020*/ 	.short	0x0001
        /*0022*/ 	.short	0x0008
        /*0024*/ 	.byte	0x00, 0xf5, 0x21, 0x00


	//----- nvinfo : EIATTR_KPARAM_INFO
	.align		4
.L_214:
        /*0028*/ 	.byte	0x04, 0x17
        /*002a*/ 	.short	(.L_216 - .L_215)
.L_215:
        /*002c*/ 	.word	0x00000000
        /*0030*/ 	.short	0x0000
        /*0032*/ 	.short	0x0000
        /*0034*/ 	.byte	0x00, 0xf5, 0x21, 0x00


	//----- nvinfo : EIATTR_SPARSE_MMA_MASK
	.align		4
.L_216:
        /*0038*/ 	.byte	0x03, 0x50
        /*003a*/ 	.short	0x0000


	//----- nvinfo : EIATTR_MAXREG_COUNT
	.align		4
        /*003c*/ 	.byte	0x03, 0x1b
        /*003e*/ 	.short	0x00ff


	//----- nvinfo : EIATTR_MERCURY_ISA_VERSION
	.align		4
        /*0040*/ 	.byte	0x03, 0x5f
        /*0042*/ 	.short	0x0101


	//----- nvinfo : EIATTR_VRC_CTA_INIT_COUNT
	.align		4
        /*0044*/ 	.byte	0x02, 0x4a
	.zero		1
	.zero		1


	//----- nvinfo : EIATTR_EXIT_INSTR_OFFSETS
	.align		4
        /*0048*/ 	.byte	0x04, 0x1c
        /*004a*/ 	.short	(.L_218 - .L_217)


	//   ....[0]....
.L_217:
        /*004c*/ 	.word	0x000000b0


	//   ....[1]....
        /*0050*/ 	.word	0x00000560


	//----- nvinfo : EIATTR_CBANK_PARAM_SIZE
	.align		4
.L_218:
        /*0054*/ 	.byte	0x03, 0x19
        /*0056*/ 	.short	0x0018


	//----- nvinfo : EIATTR_PARAM_CBANK
	.align		4
        /*0058*/ 	.byte	0x04, 0x0a
        /*005a*/ 	.short	(.L_220 - .L_219)
	.align		4
.L_219:
        /*005c*/ 	.word	index@(.nv.constant0._Z22matrix_multiplication0I6__halffEvPKT_S3_PT0_)
        /*0060*/ 	.short	0x0380
        /*0062*/ 	.short	0x0018


	//----- nvinfo : EIATTR_SW_WAR
	.align		4
.L_220:
        /*0064*/ 	.byte	0x04, 0x36
        /*0066*/ 	.short	(.L_222 - .L_221)
.L_221:
        /*0068*/ 	.word	0x00000008
.L_222:


//--------------------- .nv.info._Z7warm_upv      --------------------------
	.section	.nv.info._Z7warm_upv,"",@"SHT_CUDA_INFO"
	.sectionflags	@""
	.align	4


	//----- nvinfo : EIATTR_CUDA_API_VERSION
	.align		4
        /*0000*/ 	.byte	0x04, 0x37
        /*0002*/ 	.short	(.L_224 - .L_223)
.L_223:
        /*0004*/ 	.word	0x00000082


	//----- nvinfo : EIATTR_SPARSE_MMA_MASK
	.align		4
.L_224:
        /*0008*/ 	.byte	0x03, 0x50
        /*000a*/ 	.short	0x0000


	//----- nvinfo : EIATTR_MAXREG_COUNT
	.align		4
        /*000c*/ 	.byte	0x03, 0x1b
        /*000e*/ 	.short	0x00ff


	//----- nvinfo : EIATTR_MERCURY_ISA_VERSION
	.align		4
        /*0010*/ 	.byte	0x03, 0x5f
        /*0012*/ 	.short	0x0101


	//----- nvinfo : EIATTR_VRC_CTA_INIT_COUNT
	.align		4
        /*0014*/ 	.byte	0x02, 0x4a
	.zero		1
	.zero		1


	//----- nvinfo : EIATTR_EXIT_INSTR_OFFSETS
	.align		4
        /*0018*/ 	.byte	0x04, 0x1c
        /*001a*/ 	.short	(.L_226 - .L_225)


	//   ....[0]....
.L_225:
        /*001c*/ 	.word	0x00000010


	//----- nvinfo : EIATTR_SW_WAR
	.align		4
.L_226:
        /*0020*/ 	.byte	0x04, 0x36
        /*0022*/ 	.short	(.L_228 - .L_227)
.L_227:
        /*0024*/ 	.word	0x00000008
.L_228:


//--------------------- .nv.callgraph             --------------------------
	.section	.nv.callgraph,"",@"SHT_CUDA_CALLGRAPH"
	.align	4
	.sectionentsize	8
	.align		4
        /*0000*/ 	.word	0x00000000
	.align		4
        /*0004*/ 	.word	0xffffffff
	.align		4
        /*0008*/ 	.word	0x00000000
	.align		4
        /*000c*/ 	.word	0xfffffffe
	.align		4
        /*0010*/ 	.word	0x00000000
	.align		4
        /*0014*/ 	.word	0xfffffffd
	.align		4
        /*0018*/ 	.word	0x00000000
	.align		4
        /*001c*/ 	.word	0xfffffffc


//--------------------- .nv.constant4             --------------------------
	.section	.nv.constant4,"a",@progbits
	.align	8
	.align		8
.nv.constant4:
        /*0000*/ 	.dword	_ZN34_INTERNAL_cc3b8223_4_k_cu_9fb6fbca4cuda3std3__45__cpo5beginE
	.align		8
        /*0008*/ 	.dword	_ZN34_INTERNAL_cc3b8223_4_k_cu_9fb6fbca4cuda3std3__45__cpo3endE
	.align		8
        /*0010*/ 	.dword	_ZN34_INTERNAL_cc3b8223_4_k_cu_9fb6fbca4cuda3std3__45__cpo6cbeginE
	.align		8
        /*0018*/ 	.dword	_ZN34_INTERNAL_cc3b8223_4_k_cu_9fb6fbca4cuda3std3__45__cpo4cendE
	.align		8
        /*0020*/ 	.dword	_ZN34_INTERNAL_cc3b8223_4_k_cu_9fb6fbca4cuda3std3__45__cpo6rbeginE
	.align		8
        /*0028*/ 	.dword	_ZN34_INTERNAL_cc3b8223_4_k_cu_9fb6fbca4cuda3std3__45__cpo4rendE
	.align		8
        /*0030*/ 	.dword	_ZN34_INTERNAL_cc3b8223_4_k_cu_9fb6fbca4cuda3std3__45__cpo7crbeginE
	.align		8
        /*0038*/ 	.dword	_ZN34_INTERNAL_cc3b8223_4_k_cu_9fb6fbca4cuda3std3__45__cpo5crendE
	.align		8
        /*0040*/ 	.dword	_ZN34_INTERNAL_cc3b8223_4_k_cu_9fb6fbca4cuda3std3__436_GLOBAL__N__cc3b8223_4_k_cu_9fb6fbca6ignoreE
	.align		8
        /*0048*/ 	.dword	_ZN34_INTERNAL_cc3b8223_4_k_cu_9fb6fbca4cuda3std3__419piecewise_constructE
	.align		8
        /*0050*/ 	.dword	_ZN34_INTERNAL_cc3b8223_4_k_cu_9fb6fbca4cuda3std3__48in_placeE
	.align		8
        /*0058*/ 	.dword	_ZN34_INTERNAL_cc3b8223_4_k_cu_9fb6fbca4cuda3std3__420unreachable_sentinelE
	.align		8
        /*0060*/ 	.dword	_ZN34_INTERNAL_cc3b8223_4_k_cu_9fb6fbca4cuda3std3__47nulloptE
	.align		8
        /*0068*/ 	.dword	_ZN34_INTERNAL_cc3b8223_4_k_cu_9fb6fbca4cuda3std3__48unexpectE
	.align		8
        /*0070*/ 	.dword	_ZN34_INTERNAL_cc3b8223_4_k_cu_9fb6fbca4cuda3std6ranges3__45__cpo4swapE
	.align		8
        /*0078*/ 	.dword	_ZN34_INTERNAL_cc3b8223_4_k_cu_9fb6fbca4cuda3std6ranges3__45__cpo9iter_moveE
	.align		8
        /*0080*/ 	.dword	_ZN34_INTERNAL_cc3b8223_4_k_cu_9fb6fbca4cuda3std6ranges3__45__cpo5beginE
	.align		8
        /*0088*/ 	.dword	_ZN34_INTERNAL_cc3b8223_4_k_cu_9fb6fbca4cuda3std6ranges3__45__cpo3endE
	.align		8
        /*0090*/ 	.dword	_ZN34_INTERNAL_cc3b8223_4_k_cu_9fb6fbca4cuda3std6ranges3__45__cpo6cbeginE
	.align		8
        /*0098*/ 	.dword	_ZN34_INTERNAL_cc3b8223_4_k_cu_9fb6fbca4cuda3std6ranges3__45__cpo4cendE
	.align		8
        /*00a0*/ 	.dword	_ZN34_INTERNAL_cc3b8223_4_k_cu_9fb6fbca4cuda3std6ranges3__45__cpo7advanceE
	.align		8
        /*00a8*/ 	.dword	_ZN34_INTERNAL_cc3b8223_4_k_cu_9fb6fbca4cuda3std6ranges3__45__cpo9iter_swapE
	.align		8
        /*00b0*/ 	.dword	_ZN34_INTERNAL_cc3b8223_4_k_cu_9fb6fbca4cuda3std6ranges3__45__cpo4nextE
	.align		8
        /*00b8*/ 	.dword	_ZN34_INTERNAL_cc3b8223_4_k_cu_9fb6fbca4cuda3std6ranges3__45__cpo4prevE
	.align		8
        /*00c0*/ 	.dword	_ZN34_INTERNAL_cc3b8223_4_k_cu_9fb6fbca4cuda3std6ranges3__45__cpo4dataE
	.align		8
        /*00c8*/ 	.dword	_ZN34_INTERNAL_cc3b8223_4_k_cu_9fb6fbca4cuda3std6ranges3__45__cpo5cdataE
	.align		8
        /*00d0*/ 	.dword	_ZN34_INTERNAL_cc3b8223_4_k_cu_9fb6fbca4cuda3std6ranges3__45__cpo4sizeE
	.align		8
        /*00d8*/ 	.dword	_ZN34_INTERNAL_cc3b8223_4_k_cu_9fb6fbca4cuda3std6ranges3__45__cpo5ssizeE
	.align		8
        /*00e0*/ 	.dword	_ZN34_INTERNAL_cc3b8223_4_k_cu_9fb6fbca4cuda3std6ranges3__45__cpo8distanceE
	.align		8
        /*00e8*/ 	.dword	_ZN34_INTERNAL_cc3b8223_4_k_cu_9fb6fbca6thrust24THRUST_300001_SM_1000_NS8cuda_cub3parE
	.align		8
        /*00f0*/ 	.dword	_ZN34_INTERNAL_cc3b8223_4_k_cu_9fb6fbca6thrust24THRUST_300001_SM_1000_NS8cuda_cub10par_nosyncE
	.align		8
        /*00f8*/ 	.dword	_ZN34_INTERNAL_cc3b8223_4_k_cu_9fb6fbca6thrust24THRUST_300001_SM_1000_NS6system6detail10sequential3seqE
	.align		8
        /*0100*/ 	.dword	_ZN34_INTERNAL_cc3b8223_4_k_cu_9fb6fbca6thrust24THRUST_300001_SM_1000_NS12placeholders2_1E
	.align		8
        /*0108*/ 	.dword	_ZN34_INTERNAL_cc3b8223_4_k_cu_9fb6fbca6thrust24THRUST_300001_SM_1000_NS12placeholders2_2E
	.align		8
        /*0110*/ 	.dword	_ZN34_INTERNAL_cc3b8223_4_k_cu_9fb6fbca6thrust24THRUST_300001_SM_1000_NS12placeholders2_3E
	.align		8
        /*0118*/ 	.dword	_ZN34_INTERNAL_cc3b8223_4_k_cu_9fb6fbca6thrust24THRUST_300001_SM_1000_NS12placeholders2_4E
	.align		8
        /*0120*/ 	.dword	_ZN34_INTERNAL_cc3b8223_4_k_cu_9fb6fbca6thrust24THRUST_300001_SM_1000_NS12placeholders2_5E
	.align		8
        /*0128*/ 	.dword	_ZN34_INTERNAL_cc3b8223_4_k_cu_9fb6fbca6thrust24THRUST_300001_SM_1000_NS12placeholders2_6E
	.align		8
        /*0130*/ 	.dword	_ZN34_INTERNAL_cc3b8223_4_k_cu_9fb6fbca6thrust24THRUST_300001_SM_1000_NS12placeholders2_7E
	.align		8
        /*0138*/ 	.dword	_ZN34_INTERNAL_cc3b8223_4_k_cu_9fb6fbca6thrust24THRUST_300001_SM_1000_NS12placeholders2_8E
	.align		8
        /*0140*/ 	.dword	_ZN34_INTERNAL_cc3b8223_4_k_cu_9fb6fbca6thrust24THRUST_300001_SM_1000_NS12placeholders2_9E
	.align		8
        /*0148*/ 	.dword	_ZN34_INTERNAL_cc3b8223_4_k_cu_9fb6fbca6thrust24THRUST_300001_SM_1000_NS12placeholders3_10E
	.align		8
        /*0150*/ 	.dword	_ZN34_INTERNAL_cc3b8223_4_k_cu_9fb6fbca6thrust24THRUST_300001_SM_1000_NS3seqE


//--------------------- .text._ZN3cub18CUB_300001_SM_10006detail8for_each13static_kernelINS2_12policy_hub_t12policy_500_tEmN6thrust24THRUST_300001_SM_1000_NS8cuda_cub20__uninitialized_fill7functorINS7_10device_ptrIfEEfEEEEvT0_T1_ --------------------------
	.section	.text._ZN3cub18CUB_300001_SM_10006detail8for_each13static_kernelINS2_12policy_hub_t12policy_500_tEmN6thrust24THRUST_300001_SM_1000_NS8cuda_cub20__uninitialized_fill7functorINS7_10device_ptrIfEEfEEEEvT0_T1_,"ax",@progbits
	.align	128
        .global         _ZN3cub18CUB_300001_SM_10006detail8for_each13static_kernelINS2_12policy_hub_t12policy_500_tEmN6thrust24THRUST_300001_SM_1000_NS8cuda_cub20__uninitialized_fill7functorINS7_10device_ptrIfEEfEEEEvT0_T1_
        .type           _ZN3cub18CUB_300001_SM_10006detail8for_each13static_kernelINS2_12policy_hub_t12policy_500_tEmN6thrust24THRUST_300001_SM_1000_NS8cuda_cub20__uninitialized_fill7functorINS7_10device_ptrIfEEfEEEEvT0_T1_,@function
        .size           _ZN3cub18CUB_300001_SM_10006detail8for_each13static_kernelINS2_12policy_hub_t12policy_500_tEmN6thrust24THRUST_300001_SM_1000_NS8cuda_cub20__uninitialized_fill7functorINS7_10device_ptrIfEEfEEEEvT0_T1_,(.L_x_25 - _ZN3cub18CUB_300001_SM_10006detail8for_each13static_kernelINS2_12policy_hub_t12policy_500_tEmN6thrust24THRUST_300001_SM_1000_NS8cuda_cub20__uninitialized_fill7functorINS7_10device_ptrIfEEfEEEEvT0_T1_)
        .other          _ZN3cub18CUB_300001_SM_10006detail8for_each13static_kernelINS2_12policy_hub_t12policy_500_tEmN6thrust24THRUST_300001_SM_1000_NS8cuda_cub20__uninitialized_fill7functorINS7_10device_ptrIfEEfEEEEvT0_T1_,@"STO_CUDA_ENTRY STV_DEFAULT"
_ZN3cub18CUB_300001_SM_10006detail8for_each13static_kernelINS2_12policy_hub_t12policy_500_tEmN6thrust24THRUST_300001_SM_1000_NS8cuda_cub20__uninitialized_fill7functorINS7_10device_ptrIfEEfEEEEvT0_T1_:
.text._ZN3cub18CUB_300001_SM_10006detail8for_each13static_kernelINS2_12policy_hub_t12policy_500_tEmN6thrust24THRUST_300001_SM_1000_NS8cuda_cub20__uninitialized_fill7functorINS7_10device_ptrIfEEfEEEEvT0_T1_:
[----:B------:R-:W-:Y:S08]  /*0000*/  LDC R1, c[0x0][0x37c] ;  /* 0x0000df00ff017b82 */ /* 0x000ff00000000800 */
[----:B------:R-:W0:Y:S01]  /*0010*/  S2UR UR4, SR_CTAID.X ;  /* 0x00000000000479c3 */ /* 0x000e220000002500 */
[----:B------:R-:W1:Y:S01]  /*0020*/  LDCU.64 UR6, c[0x0][0x380] ;  /* 0x00007000ff0677ac */ /* 0x000e620008000a00 */
[----:B------:R-:W2:Y:S01]  /*0030*/  LDCU.64 UR8, c[0x0][0x358] ;  /* 0x00006b00ff0877ac */ /* 0x000ea20008000a00 */
[----:B0-----:R-:W-:-:S04]  /*0040*/  UIMAD.WIDE.U32 UR4, UR4, 0x200, URZ ;  /* 0x00000200040478a5 */ /* 0x001fc8000f8e00ff */
[----:B-1----:R-:W-:-:S04]  /*0050*/  UIADD3 UR6, UP0, UPT, -UR4, UR6, URZ ;  /* 0x0000000604067290 */ /* 0x002fc8000ff1e1ff */
[----:B------:R-:W-:Y:S02]  /*0060*/  UIADD3.X UR7, UPT, UPT, ~UR5, UR7, URZ, UP0, !UPT ;  /* 0x0000000705077290 */ /* 0x000fe400087fe5ff */
[----:B------:R-:W-:-:S04]  /*0070*/  UISETP.GE.U32.AND UP0, UPT, UR6, 0x200, UPT ;  /* 0x000002000600788c */ /* 0x000fc8000bf06070 */
[----:B------:R-:W-:-:S09]  /*0080*/  UISETP.GE.U32.AND.EX UP0, UPT, UR7, URZ, UPT, UP0 ;  /* 0x000000ff0700728c */ /* 0x000fd2000bf06100 */
[----:B--2---:R-:W-:Y:S05]  /*0090*/  BRA.U !UP0, `(.L_x_0) ;  /* 0x0000000108287547 */ /* 0x004fea000b800000 */
[----:B------:R-:W0:Y:S01]  /*00a0*/  S2R R0, SR_TID.X ;  /* 0x0000000000007919 */ /* 0x000e220000002100 */
[----:B------:R-:W1:Y:S01]  /*00b0*/  LDCU.64 UR6, c[0x0][0x388] ;  /* 0x00007100ff0677ac */ /* 0x000e620008000a00 */
[----:B------:R-:W2:Y:S01]  /*00c0*/  LDC R5, c[0x0][0x390] ;  /* 0x0000e400ff057b82 */ /* 0x000ea20000000800 */
[----:B0-----:R-:W-:-:S05]  /*00d0*/  IADD3 R0, P0, PT, R0, UR4, RZ ;  /* 0x0000000400007c10 */ /* 0x001fca000ff1e0ff */
[----:B------:R-:W-:Y:S01]  /*00e0*/  IMAD.X R3, RZ, RZ, UR5, P0 ;  /* 0x00000005ff037e24 */ /* 0x000fe200080e06ff */
[----:B-1----:R-:W-:-:S04]  /*00f0*/  LEA R2, P0, R0, UR6, 0x2 ;  /* 0x0000000600027c11 */ /* 0x002fc8000f8010ff */
[----:B------:R-:W-:-:S05]  /*0100*/  LEA.HI.X R3, R0, UR7, R3, 0x2, P0 ;  /* 0x0000000700037c11 */ /* 0x000fca00080f1403 */
[----:B--2---:R-:W-:Y:S04]  /*0110*/  STG.E desc[UR8][R2.64], R5 ;  /* 0x0000000502007986 */ /* 0x004fe8000c101908 */
[----:B------:R-:W-:Y:S01]  /*0120*/  STG.E desc[UR8][R2.64+0x400], R5 ;  /* 0x0004000502007986 */ /* 0x000fe2000c101908 */
[----:B------:R-:W-:Y:S05]  /*0130*/  EXIT ;  /* 0x000000000000794d */ /* 0x000fea0003800000 */
.L_x_0:
[----:B------:R-:W0:Y:S01]  /*0140*/  S2R R0, SR_TID.X ;  /* 0x0000000000007919 */ /* 0x000e220000002100 */
[----:B------:R-:W-:Y:S01]  /*0150*/  IMAD.U32 R2, RZ, RZ, UR7 ;  /* 0x00000007ff027e24 */ /* 0x000fe2000f8e00ff */
[----:B------:R-:W1:Y:S01]  /*0160*/  LDCU.64 UR10, c[0x0][0x388] ;  /* 0x00007100ff0a77ac */ /* 0x000e620008000a00 */
[----:B------:R-:W-:Y:S01]  /*0170*/  IMAD.U32 R4, RZ, RZ, UR7 ;  /* 0x00000007ff047e24 */ /* 0x000fe2000f8e00ff */
[----:B0-----:R-:W-:-:S04]  /*0180*/  ISETP.LT.U32.AND P0, PT, R0, UR6, PT ;  /* 0x0000000600007c0c */ /* 0x001fc8000bf01070 */
[----:B------:R-:W-:Y:S01]  /*0190*/  ISETP.GT.U32.AND.EX P0, PT, R2, RZ, PT, P0 ;  /* 0x000000ff0200720c */ /* 0x000fe20003f04100 */
[C---:B------:R-:W-:Y:S01]  /*01a0*/  VIADD R2, R0.reuse, 0x100 ;  /* 0x0000010000027836 */ /* 0x040fe20000000000 */
[----:B------:R-:W-:-:S04]  /*01b0*/  IADD3 R0, P2, PT, R0, UR4, RZ ;  /* 0x0000000400007c10 */ /* 0x000fc8000ff5e0ff */
[----:B------:R-:W-:Y:S01]  /*01c0*/  ISETP.LT.U32.AND P1, PT, R2, UR6, PT ;  /* 0x0000000602007c0c */ /* 0x000fe2000bf21070 */
[----:B------:R-:W-:Y:S01]  /*01d0*/  IMAD.X R3, RZ, RZ, UR5, P2 ;  /* 0x00000005ff037e24 */ /* 0x000fe200090e06ff */
[----:B-1----:R-:W-:Y:S02]  /*01e0*/  LEA R2, P2, R0, UR10, 0x2 ;  /* 0x0000000a00027c11 */ /* 0x002fe4000f8410ff */
[----:B------:R-:W-:Y:S02]  /*01f0*/  ISETP.GT.U32.AND.EX P1, PT, R4, RZ, PT, P1 ;  /* 0x000000ff0400720c */ /* 0x000fe40003f24110 */
[----:B------:R-:W-:Y:S01]  /*0200*/  LEA.HI.X R3, R0, UR11, R3, 0x2, P2 ;  /* 0x0000000b00037c11 */ /* 0x000fe200090f1403 */
[----:B------:R-:W0:Y:S04]  /*0210*/  @P0 LDC R5, c[0x0][0x390] ;  /* 0x0000e400ff050b82 */ /* 0x000e280000000800 */
[----:B0-----:R0:W-:Y:S06]  /*0220*/  @P0 STG.E desc[UR8][R2.64], R5 ;  /* 0x0000000502000986 */ /* 0x0011ec000c101908 */
[----:B------:R-:W-:Y:S05]  /*0230*/  @!P1 EXIT ;  /* 0x000000000000994d */ /* 0x000fea0003800000 */
[----:B0-----:R-:W0:Y:S02]  /*0240*/  LDC R5, c[0x0][0x390] ;  /* 0x0000e400ff057b82 */ /* 0x001e240000000800 */
[----:B0-----:R-:W-:Y:S01]  /*0250*/  STG.E desc[UR8][R2.64+0x400], R5 ;  /* 0x0004000502007986 */ /* 0x001fe2000c101908 */
[----:B------:R-:W-:Y:S05]  /*0260*/  EXIT ;  /* 0x000000000000794d */ /* 0x000fea0003800000 */
.L_x_1:
[----:B------:R-:W-:-:S00]  /*0270*/  BRA `(.L_x_1) ;  /* 0xfffffffc00fc7947 */ /* 0x000fc0000383ffff */
[----:B------:R-:W-:-:S00]  /*0280*/  NOP ;  /* 0x0000000000007918 */ /* 0x000fc00000000000 */
[----:B------:R-:W-:-:S00]  /*0290*/  NOP ;  /* 0x0000000000007918 */ /* 0x000fc00000000000 */
[----:B------:R-:W-:-:S00]  /*02a0*/  NOP ;  /* 0x0000000000007918 */ /* 0x000fc00000000000 */
[----:B------:R-:W-:-:S00]  /*02b0*/  NOP ;  /* 0x0000000000007918 */ /* 0x000fc00000000000 */
[----:B------:R-:W-:-:S00]  /*02c0*/  NOP ;  /* 0x0000000000007918 */ /* 0x000fc00000000000 */
[----:B------:R-:W-:-:S00]  /*02d0*/  NOP ;  /* 0x0000000000007918 */ /* 0x000fc00000000000 */
[----:B------:R-:W-:-:S00]  /*02e0*/  NOP ;  /* 0x0000000000007918 */ /* 0x000fc00000000000 */
[----:B------:R-:W-:-:S00]  /*02f0*/  NOP ;  /* 0x0000000000007918 */ /* 0x000fc00000000000 */
.L_x_25:


//--------------------- .text._ZN3cub18CUB_300001_SM_10006detail11EmptyKernelIvEEvv --------------------------
	.section	.text._ZN3cub18CUB_300001_SM_10006detail11EmptyKernelIvEEvv,"ax",@progbits
	.align	128
        .global         _ZN3cub18CUB_300001_SM_10006detail11EmptyKernelIvEEvv
        .type           _ZN3cub18CUB_300001_SM_10006detail11EmptyKernelIvEEvv,@function
        .size           _ZN3cub18CUB_300001_SM_10006detail11EmptyKernelIvEEvv,(.L_x_26 - _ZN3cub18CUB_300001_SM_10006detail11EmptyKernelIvEEvv)
        .other          _ZN3cub18CUB_300001_SM_10006detail11EmptyKernelIvEEvv,@"STO_CUDA_ENTRY STV_DEFAULT"
_ZN3cub18CUB_300001_SM_10006detail11EmptyKernelIvEEvv:
.text._ZN3cub18CUB_300001_SM_10006detail11EmptyKernelIvEEvv:
[----:B------:R-:W-:Y:S01]  /*0000*/  LDC R1, c[0x0][0x37c] ;  /* 0x0000df00ff017b82 */ /* 0x000fe20000000800 */
[----:B------:R-:W-:Y:S05]  /*0010*/  EXIT ;  /* 0x000000000000794d */ /* 0x000fea0003800000 */
.L_x_2:
        /* <DEDUP_REMOVED lines=14> */
.L_x_26:


//--------------------- .text._Z26matrix_multiplication_wmmaI6__halffLi16ELi16ELi16EEvPKT_S3_PT0_ --------------------------
	.section	.text._Z26matrix_multiplication_wmmaI6__halffLi16ELi16ELi16EEvPKT_S3_PT0_,"ax",@progbits
	.align	128
        .global         _Z26matrix_multiplication_wmmaI6__halffLi16ELi16ELi16EEvPKT_S3_PT0_
        .type           _Z26matrix_multiplication_wmmaI6__halffLi16ELi16ELi16EEvPKT_S3_PT0_,@function
        .size           _Z26matrix_multiplication_wmmaI6__halffLi16ELi16ELi16EEvPKT_S3_PT0_,(.L_x_27 - _Z26matrix_multiplication_wmmaI6__halffLi16ELi16ELi16EEvPKT_S3_PT0_)
        .other          _Z26matrix_multiplication_wmmaI6__halffLi16ELi16ELi16EEvPKT_S3_PT0_,@"STO_CUDA_ENTRY STV_DEFAULT"
_Z26matrix_multiplication_wmmaI6__halffLi16ELi16ELi16EEvPKT_S3_PT0_:
.text._Z26matrix_multiplication_wmmaI6__halffLi16ELi16ELi16EEvPKT_S3_PT0_:
[----:B------:R-:W-:Y:S01]  /*0000*/  LDC R1, c[0x0][0x37c] ;  /* 0x0000df00ff017b82 */ /* 0x000fe20000000800 */
[----:B------:R-:W0:Y:S01]  /*0010*/  S2R R0, SR_CTAID.X ;  /* 0x0000000000007919 */ /* 0x000e220000002500 */
[----:B------:R-:W1:Y:S01]  /*0020*/  S2R R8, SR_CTAID.Y ;  /* 0x0000000000087919 */ /* 0x000e620000002600 */
[----:B0-----:R-:W-:-:S05]  /*0030*/  IMAD.SHL.U32 R0, R0, 0x10, RZ ;  /* 0x0000001000007824 */ /* 0x001fca00078e00ff */
[----:B------:R-:W-:-:S04]  /*0040*/  ISETP.GT.AND P0, PT, R0, 0x1ff, PT ;  /* 0x000001ff0000780c */ /* 0x000fc80003f04270 */
[----:B-1----:R-:W-:-:S13]  /*0050*/  ISETP.GT.U32.OR P0, PT, R8, 0x1f, P0 ;  /* 0x0000001f0800780c */ /* 0x002fda0000704470 */
[----:B------:R-:W-:Y:S05]  /*0060*/  @P0 EXIT ;  /* 0x000000000000094d */ /* 0x000fea0003800000 */
[----:B------:R-:W0:Y:S01]  /*0070*/  S2R R5, SR_LANEID ;  /* 0x0000000000057919 */ /* 0x000e220000000000 */
[----:B------:R-:W1:Y:S01]  /*0080*/  LDC.64 R2, c[0x0][0x388] ;  /* 0x0000e200ff027b82 */ /* 0x000e620000000a00 */
[----:B------:R-:W-:Y:S01]  /*0090*/  IMAD.MOV.U32 R7, RZ, RZ, RZ ;  /* 0x000000ffff077224 */ /* 0x000fe200078e00ff */
[----:B------:R-:W2:Y:S01]  /*00a0*/  LDCU.64 UR4, c[0x0][0x358] ;  /* 0x00006b00ff0477ac */ /* 0x000ea20008000a00 */
[----:B-1----:R-:W-:Y:S01]  /*00b0*/  IMAD.WIDE R2, R0, 0x2, R2 ;  /* 0x0000000200027825 */ /* 0x002fe200078e0202 */
[----:B0-----:R-:W-:Y:S02]  /*00c0*/  LOP3.LUT R6, R5, 0x3, RZ, 0xc0, !PT ;  /* 0x0000000305067812 */ /* 0x001fe400078ec0ff */
[----:B------:R-:W-:-:S05]  /*00d0*/  SHF.R.U32.HI R5, RZ, 0x2, R5 ;  /* 0x00000002ff057819 */ /* 0x000fca0000011605 */
[----:B------:R-:W-:Y:S02]  /*00e0*/  IMAD.WIDE.U32 R6, R5, 0x100, R6 ;  /* 0x0000010005067825 */ /* 0x000fe400078e0006 */
[----:B------:R-:W0:Y:S01]  /*00f0*/  LDC.64 R4, c[0x0][0x380] ;  /* 0x0000e000ff047b82 */ /* 0x000e220000000a00 */
[----:B------:R-:W-:-:S04]  /*0100*/  LEA R20, P0, R6, R2, 0x2 ;  /* 0x0000000206147211 */ /* 0x000fc800078010ff */
[----:B------:R-:W-:Y:S01]  /*0110*/  LEA.HI.X R21, R6, R3, R7, 0x2, P0 ;  /* 0x0000000306157211 */ /* 0x000fe200000f1407 */
[----:B------:R-:W-:-:S04]  /*0120*/  IMAD.SHL.U32 R3, R8, 0x2000, RZ ;  /* 0x0000200008037824 */ /* 0x000fc800078e00ff */
[----:B--2---:R-:W2:Y:S04]  /*0130*/  LDG.E R2, desc[UR4][R20.64] ;  /* 0x0000000414027981 */ /* 0x004ea8000c1e1900 */
[----:B------:R-:W3:Y:S04]  /*0140*/  LDG.E R9, desc[UR4][R20.64+0x2000] ;  /* 0x0020000414097981 */ /* 0x000ee8000c1e1900 */
[----:B------:R-:W4:Y:S01]  /*0150*/  LDG.E R24, desc[UR4][R20.64+0x10] ;  /* 0x0000100414187981 */ /* 0x000f22000c1e1900 */
[----:B0-----:R-:W-:-:S03]  /*0160*/  IMAD.WIDE.U32 R4, R3, 0x2, R4 ;  /* 0x0000000203047825 */ /* 0x001fc600078e0004 */
[----:B------:R-:W5:Y:S01]  /*0170*/  LDG.E R29, desc[UR4][R20.64+0x2010] ;  /* 0x00201004141d7981 */ /* 0x000f62000c1e1900 */
[----:B------:R-:W-:-:S04]  /*0180*/  LEA R4, P0, R6, R4, 0x2 ;  /* 0x0000000406047211 */ /* 0x000fc800078010ff */
[----:B------:R-:W-:-:S05]  /*0190*/  LEA.HI.X R5, R6, R5, R7, 0x2, P0 ;  /* 0x0000000506057211 */ /* 0x000fca00000f1407 */
[----:B------:R-:W5:Y:S04]  /*01a0*/  LDG.E R16, desc[UR4][R4.64] ;  /* 0x0000000404107981 */ /* 0x000f68000c1e1900 */
[----:B------:R-:W5:Y:S04]  /*01b0*/  LDG.E R17, desc[UR4][R4.64+0x2000] ;  /* 0x0020000404117981 */ /* 0x000f68000c1e1900 */
[----:B------:R-:W5:Y:S04]  /*01c0*/  LDG.E R18, desc[UR4][R4.64+0x10] ;  /* 0x0000100404127981 */ /* 0x000f68000c1e1900 */
[----:B------:R-:W5:Y:S01]  /*01d0*/  LDG.E R19, desc[UR4][R4.64+0x2010] ;  /* 0x0020100404137981 */ /* 0x000f62000c1e1900 */
[----:B------:R-:W-:Y:S06]  /*01e0*/  BAR.SYNC.DEFER_BLOCKING 0x0 ;  /* 0x0000000000007b1d */ /* 0x000fec0000010000 */
[----:B------:R-:W5:Y:S04]  /*01f0*/  LDG.E R28, desc[UR4][R20.64+0x4000] ;  /* 0x00400004141c7981 */ /* 0x000f68000c1e1900 */
[----:B------:R-:W5:Y:S04]  /*0200*/  LDG.E R27, desc[UR4][R20.64+0x6000] ;  /* 0x00600004141b7981 */ /* 0x000f68000c1e1900 */
[----:B------:R-:W5:Y:S04]  /*0210*/  LDG.E R22, desc[UR4][R20.64+0x4010] ;  /* 0x0040100414167981 */ /* 0x000f68000c1e1900 */
[----:B------:R-:W5:Y:S04]  /*0220*/  LDG.E R23, desc[UR4][R20.64+0x6010] ;  /* 0x0060100414177981 */ /* 0x000f68000c1e1900 */
[----:B------:R-:W5:Y:S04]  /*0230*/  LDG.E R12, desc[UR4][R4.64+0x20] ;  /* 0x00002004040c7981 */ /* 0x000f68000c1e1900 */
[----:B------:R-:W5:Y:S04]  /*0240*/  LDG.E R13, desc[UR4][R4.64+0x2020] ;  /* 0x00202004040d7981 */ /* 0x000f68000c1e1900 */
[----:B------:R-:W5:Y:S04]  /*0250*/  LDG.E R14, desc[UR4][R4.64+0x30] ;  /* 0x00003004040e7981 */ /* 0x000f68000c1e1900 */
[----:B------:R-:W5:Y:S01]  /*0260*/  LDG.E R15, desc[UR4][R4.64+0x2030] ;  /* 0x00203004040f7981 */ /* 0x000f62000c1e1900 */
[----:B------:R-:W-:Y:S06]  /*0270*/  BAR.SYNC.DEFER_BLOCKING 0x0 ;  /* 0x0000000000007b1d */ /* 0x000fec0000010000 */
[----:B------:R-:W5:Y:S04]  /*0280*/  LDG.E R26, desc[UR4][R20.64+0x8000] ;  /* 0x00800004141a7981 */ /* 0x000f68000c1e1900 */
[----:B--2---:R0:W-:Y:S04]  /*0290*/  MOVM.16.MT88 R8, R2 ;  /* 0x000000000208723a */ /* 0x0041e80000000000 */
[----:B---3--:R-:W1:Y:S04]  /*02a0*/  MOVM.16.MT88 R9, R9 ;  /* 0x000000000909723a */ /* 0x008e680000000000 */
[----:B----4-:R-:W-:Y:S04]  /*02b0*/  MOVM.16.MT88 R24, R24 ;  /* 0x000000001818723a */ /* 0x010fe80000000000 */
[----:B0-----:R-:W2:Y:S04]  /*02c0*/  LDG.E R2, desc[UR4][R20.64+0xa000] ;  /* 0x00a0000414027981 */ /* 0x001ea8000c1e1900 */
[----:B-----5:R-:W0:Y:S01]  /*02d0*/  MOVM.16.MT88 R25, R29 ;  /* 0x000000001d19723a */ /* 0x020e220000000000 */
[C---:B-1----:R-:W-:Y:S08]  /*02e0*/  HMMA.16816.F32 R8, R16.reuse, R8, RZ ;  /* 0x000000081008723c */ /* 0x042ff000000018ff */
[----:B0-----:R-:W-:Y:S01]  /*02f0*/  HMMA.16816.F32 R16, R16, R24, RZ ;  /* 0x000000181010723c */ /* 0x001fe200000018ff */
[----:B------:R-:W-:Y:S04]  /*0300*/  MOVM.16.MT88 R24, R28 ;  /* 0x000000001c18723a */ /* 0x000fe80000000000 */
[----:B------:R-:W0:Y:S04]  /*0310*/  MOVM.16.MT88 R25, R27 ;  /* 0x000000001b19723a */ /* 0x000e280000000000 */
[----:B------:R-:W-:Y:S04]  /*0320*/  MOVM.16.MT88 R22, R22 ;  /* 0x000000001616723a */ /* 0x000fe80000000000 */
[----:B------:R-:W1:Y:S01]  /*0330*/  MOVM.16.MT88 R23, R23 ;  /* 0x000000001717723a */ /* 0x000e620000000000 */
[C---:B0-----:R-:W-:Y:S03]  /*0340*/  HMMA.16816.F32 R8, R12.reuse, R24, R8 ;  /* 0x000000180c08723c */ /* 0x041fe60000001808 */
[----:B------:R-:W3:Y:S04]  /*0350*/  LDG.E R24, desc[UR4][R20.64+0x8010] ;  /* 0x0080100414187981 */ /* 0x000ee8000c1e1900 */
[----:B------:R-:W4:Y:S01]  /*0360*/  LDG.E R25, desc[UR4][R20.64+0xa010] ;  /* 0x00a0100414197981 */ /* 0x000f22000c1e1900 */
[----:B-1----:R-:W-:Y:S03]  /*0370*/  HMMA.16816.F32 R12, R12, R22, R16 ;  /* 0x000000160c0c723c */ /* 0x002fe60000001810 */
[----:B------:R-:W5:Y:S04]  /*0380*/  LDG.E R16, desc[UR4][R4.64+0x40] ;  /* 0x0000400404107981 */ /* 0x000f68000c1e1900 */
[----:B------:R-:W5:Y:S04]  /*0390*/  LDG.E R17, desc[UR4][R4.64+0x2040] ;  /* 0x0020400404117981 */ /* 0x000f68000c1e1900 */
[----:B------:R-:W5:Y:S04]  /*03a0*/  LDG.E R18, desc[UR4][R4.64+0x50] ;  /* 0x0000500404127981 */ /* 0x000f68000c1e1900 */
[----:B------:R-:W5:Y:S01]  /*03b0*/  LDG.E R19, desc[UR4][R4.64+0x2050] ;  /* 0x0020500404137981 */ /* 0x000f62000c1e1900 */
[----:B------:R-:W-:Y:S06]  /*03c0*/  BAR.SYNC.DEFER_BLOCKING 0x0 ;  /* 0x0000000000007b1d */ /* 0x000fec0000010000 */
[----:B------:R-:W-:Y:S04]  /*03d0*/  MOVM.16.MT88 R26, R26 ;  /* 0x000000001a1a723a */ /* 0x000fe80000000000 */
[----:B------:R-:W5:Y:S04]  /*03e0*/  LDG.E R28, desc[UR4][R20.64+0xc000] ;  /* 0x00c00004141c7981 */ /* 0x000f68000c1e1900 */
[----:B------:R-:W5:Y:S04]  /*03f0*/  LDG.E R22, desc[UR4][R20.64+0xc010] ;  /* 0x00c0100414167981 */ /* 0x000f68000c1e1900 */
[----:B------:R-:W5:Y:S04]  /*0400*/  LDG.E R23, desc[UR4][R20.64+0xe010] ;  /* 0x00e0100414177981 */ /* 0x000f68000c1e1900 */
[----:B--2---:R-:W5:Y:S04]  /*0410*/  MOVM.16.MT88 R27, R2 ;  /* 0x00000000021b723a */ /* 0x004f680000000000 */
[----:B---3--:R-:W-:Y:S04]  /*0420*/  MOVM.16.MT88 R24, R24 ;  /* 0x000000001818723a */ /* 0x008fe80000000000 */
[----:B----4-:R-:W0:Y:S01]  /*0430*/  MOVM.16.MT88 R25, R25 ;  /* 0x000000001919723a */ /* 0x010e220000000000 */
[C---:B-----5:R-:W-:Y:S03]  /*0440*/  HMMA.16816.F32 R8, R16.reuse, R26, R8 ;  /* 0x0000001a1008723c */ /* 0x060fe60000001808 */
[----:B------:R-:W2:Y:S05]  /*0450*/  LDG.E R27, desc[UR4][R20.64+0xe000] ;  /* 0x00e00004141b7981 */ /* 0x000eaa000c1e1900 */
[----:B0-----:R-:W-:Y:S01]  /*0460*/  HMMA.16816.F32 R12, R16, R24, R12 ;  /* 0x00000018100c723c */ /* 0x001fe2000000180c */
[----:B------:R-:W3:Y:S04]  /*0470*/  LDG.E R16, desc[UR4][R4.64+0x60] ;  /* 0x0000600404107981 */ /* 0x000ee8000c1e1900 */
[----:B------:R-:W3:Y:S04]  /*0480*/  LDG.E R17, desc[UR4][R4.64+0x2060] ;  /* 0x0020600404117981 */ /* 0x000ee8000c1e1900 */
[----:B------:R-:W3:Y:S04]  /*0490*/  LDG.E R18, desc[UR4][R4.64+0x70] ;  /* 0x0000700404127981 */ /* 0x000ee8000c1e1900 */
[----:B------:R-:W3:Y:S01]  /*04a0*/  LDG.E R19, desc[UR4][R4.64+0x2070] ;  /* 0x0020700404137981 */ /* 0x000ee2000c1e1900 */
[----:B------:R-:W-:Y:S06]  /*04b0*/  BAR.SYNC.DEFER_BLOCKING 0x0 ;  /* 0x0000000000007b1d */ /* 0x000fec0000010000 */
[----:B------:R-:W-:Y:S04]  /*04c0*/  MOVM.16.MT88 R24, R28 ;  /* 0x000000001c18723a */ /* 0x000fe80000000000 */
[----:B------:R-:W-:Y:S04]  /*04d0*/  MOVM.16.MT88 R22, R22 ;  /* 0x000000001616723a */ /* 0x000fe80000000000 */
[----:B------:R-:W3:Y:S04]  /*04e0*/  MOVM.16.MT88 R23, R23 ;  /* 0x000000001717723a */ /* 0x000ee80000000000 */
[----:B------:R-:W4:Y:S04]  /*04f0*/  LDG.E R26, desc[UR4][R20.64+0x10000] ;  /* 0x01000004141a7981 */ /* 0x000f28000c1e1900 */
[----:B------:R-:W5:Y:S04]  /*0500*/  LDG.E R2, desc[UR4][R20.64+0x12000] ;  /* 0x0120000414027981 */ /* 0x000f68000c1e1900 */
[----:B--2---:R-:W0:Y:S01]  /*0510*/  MOVM.16.MT88 R25, R27 ;  /* 0x000000001b19723a */ /* 0x004e220000000000 */
[C---:B---3--:R-:W-:Y:S08]  /*0520*/  HMMA.16816.F32 R12, R16.reuse, R22, R12 ;  /* 0x00000016100c723c */ /* 0x048ff0000000180c */
[----:B0-----:R-:W-:Y:S01]  /*0530*/  HMMA.16816.F32 R8, R16, R24, R8 ;  /* 0x000000181008723c */ /* 0x001fe20000001808 */
[----:B------:R-:W2:Y:S04]  /*0540*/  LDG.E R16, desc[UR4][R4.64+0x80] ;  /* 0x0000800404107981 */ /* 0x000ea8000c1e1900 */
[----:B------:R-:W2:Y:S04]  /*0550*/  LDG.E R17, desc[UR4][R4.64+0x2080] ;  /* 0x0020800404117981 */ /* 0x000ea8000c1e1900 */
[----:B------:R-:W2:Y:S04]  /*0560*/  LDG.E R18, desc[UR4][R4.64+0x90] ;  /* 0x0000900404127981 */ /* 0x000ea8000c1e1900 */
[----:B------:R-:W2:Y:S04]  /*0570*/  LDG.E R19, desc[UR4][R4.64+0x2090] ;  /* 0x0020900404137981 */ /* 0x000ea8000c1e1900 */
[----:B------:R-:W3:Y:S04]  /*0580*/  LDG.E R24, desc[UR4][R20.64+0x10010] ;  /* 0x0100100414187981 */ /* 0x000ee8000c1e1900 */
[----:B------:R-:W3:Y:S04]  /*0590*/  LDG.E R25, desc[UR4][R20.64+0x12010] ;  /* 0x0120100414197981 */ /* 0x000ee8000c1e1900 */
[----:B----4-:R-:W-:Y:S04]  /*05a0*/  MOVM.16.MT88 R26, R26 ;  /* 0x000000001a1a723a */ /* 0x010fe80000000000 */
[----:B-----5:R-:W2:Y:S01]  /*05b0*/  MOVM.16.MT88 R27, R2 ;  /* 0x00000000021b723a */ /* 0x020ea20000000000 */
[----:B------:R-:W-:Y:S06]  /*05c0*/  BAR.SYNC.DEFER_BLOCKING 0x0 ;  /* 0x0000000000007b1d */ /* 0x000fec0000010000 */
[----:B------:R-:W4:Y:S04]  /*05d0*/  LDG.E R28, desc[UR4][R20.64+0x14000] ;  /* 0x01400004141c7981 */ /* 0x000f28000c1e1900 */
[----:B------:R-:W5:Y:S04]  /*05e0*/  LDG.E R22, desc[UR4][R20.64+0x14010] ;  /* 0x0140100414167981 */ /* 0x000f68000c1e1900 */
[----:B------:R-:W5:Y:S01]  /*05f0*/  LDG.E R23, desc[UR4][R20.64+0x16010] ;  /* 0x0160100414177981 */ /* 0x000f62000c1e1900 */
[C---:B--2---:R-:W-:Y:S03]  /*0600*/  HMMA.16816.F32 R8, R16.reuse, R26, R8 ;  /* 0x0000001a1008723c */ /* 0x044fe60000001808 */
[----:B------:R-:W2:Y:S04]  /*0610*/  LDG.E R27, desc[UR4][R20.64+0x16000] ;  /* 0x01600004141b7981 */ /* 0x000ea8000c1e1900 */
[----:B---3--:R-:W-:Y:S04]  /*0620*/  MOVM.16.MT88 R24, R24 ;  /* 0x000000001818723a */ /* 0x008fe80000000000 */
[----:B------:R-:W0:Y:S02]  /*0630*/  MOVM.16.MT88 R25, R25 ;  /* 0x000000001919723a */ /* 0x000e240000000000 */
[----:B0-----:R-:W-:Y:S02]  /*0640*/  HMMA.16816.F32 R12, R16, R24, R12 ;  /* 0x00000018100c723c */ /* 0x001fe4000000180c */
[----:B------:R-:W3:Y:S04]  /*0650*/  LDG.E R16, desc[UR4][R4.64+0xa0] ;  /* 0x0000a00404107981 */ /* 0x000ee8000c1e1900 */
[----:B------:R-:W3:Y:S04]  /*0660*/  LDG.E R17, desc[UR4][R4.64+0x20a0] ;  /* 0x0020a00404117981 */ /* 0x000ee8000c1e1900 */
[----:B------:R-:W3:Y:S04]  /*0670*/  LDG.E R18, desc[UR4][R4.64+0xb0] ;  /* 0x0000b00404127981 */ /* 0x000ee8000c1e1900 */
[----:B------:R-:W3:Y:S01]  /*0680*/  LDG.E R19, desc[UR4][R4.64+0x20b0] ;  /* 0x0020b00404137981 */ /* 0x000ee2000c1e1900 */
[----:B------:R-:W-:Y:S06]  /*0690*/  BAR.SYNC.DEFER_BLOCKING 0x0 ;  /* 0x0000000000007b1d */ /* 0x000fec0000010000 */
[----:B----4-:R-:W-:Y:S04]  /*06a0*/  MOVM.16.MT88 R24, R28 ;  /* 0x000000001c18723a */ /* 0x010fe80000000000 */
[----:B-----5:R-:W-:Y:S04]  /*06b0*/  MOVM.16.MT88 R22, R22 ;  /* 0x000000001616723a */ /* 0x020fe80000000000 */
[----:B------:R-:W-:Y:S04]  /*06c0*/  MOVM.16.MT88 R23, R23 ;  /* 0x000000001717723a */ /* 0x000fe80000000000 */
[----:B------:R-:W4:Y:S04]  /*06d0*/  LDG.E R26, desc[UR4][R20.64+0x18000] ;  /* 0x01800004141a7981 */ /* 0x000f28000c1e1900 */
[----:B------:R-:W5:Y:S04]  /*06e0*/  LDG.E R2, desc[UR4][R20.64+0x1a000] ;  /* 0x01a0000414027981 */ /* 0x000f68000c1e1900 */
[----:B--2---:R-:W3:Y:S02]  /*06f0*/  MOVM.16.MT88 R25, R27 ;  /* 0x000000001b19723a */ /* 0x004ee40000000000 */
[C---:B---3--:R-:W-:Y:S02]  /*0700*/  HMMA.16816.F32 R8, R16.reuse, R24, R8 ;  /* 0x000000181008723c */ /* 0x048fe40000001808 */
[----:B------:R-:W2:Y:S04]  /*0710*/  LDG.E R24, desc[UR4][R20.64+0x18010] ;  /* 0x0180100414187981 */ /* 0x000ea8000c1e1900 */
[----:B------:R-:W3:Y:S02]  /*0720*/  LDG.E R25, desc[UR4][R20.64+0x1a010] ;  /* 0x01a0100414197981 */ /* 0x000ee4000c1e1900 */
[----:B------:R-:W-:Y:S02]  /*0730*/  HMMA.16816.F32 R12, R16, R22, R12 ;  /* 0x00000016100c723c */ /* 0x000fe4000000180c */
[----:B------:R-:W3:Y:S04]  /*0740*/  LDG.E R16, desc[UR4][R4.64+0xc0] ;  /* 0x0000c00404107981 */ /* 0x000ee8000c1e1900 */
[----:B------:R-:W3:Y:S04]  /*0750*/  LDG.E R17, desc[UR4][R4.64+0x20c0] ;  /* 0x0020c00404117981 */ /* 0x000ee8000c1e1900 */
[----:B------:R-:W3:Y:S04]  /*0760*/  LDG.E R18, desc[UR4][R4.64+0xd0] ;  /* 0x0000d00404127981 */ /* 0x000ee8000c1e1900 */
[----:B------:R-:W3:Y:S01]  /*0770*/  LDG.E R19, desc[UR4][R4.64+0x20d0] ;  /* 0x0020d00404137981 */ /* 0x000ee2000c1e1900 */
[----:B------:R-:W-:Y:S06]  /*0780*/  BAR.SYNC.DEFER_BLOCKING 0x0 ;  /* 0x0000000000007b1d */ /* 0x000fec0000010000 */
[----:B----4-:R-:W-:Y:S04]  /*0790*/  MOVM.16.MT88 R26, R26 ;  /* 0x000000001a1a723a */ /* 0x010fe80000000000 */
[----:B-----5:R-:W0:Y:S04]  /*07a0*/  MOVM.16.MT88 R27, R2 ;  /* 0x00000000021b723a */ /* 0x020e280000000000 */
[----:B------:R-:W4:Y:S04]  /*07b0*/  LDG.E R28, desc[UR4][R20.64+0x1c000] ;  /* 0x01c00004141c7981 */ /* 0x000f28000c1e1900 */
[----:B------:R-:W5:Y:S04]  /*07c0*/  LDG.E R22, desc[UR4][R20.64+0x1c010] ;  /* 0x01c0100414167981 */ /* 0x000f68000c1e1900 */
[----:B------:R-:W5:Y:S04]  /*07d0*/  LDG.E R23, desc[UR4][R20.64+0x1e010] ;  /* 0x01e0100414177981 */ /* 0x000f68000c1e1900 */
[----:B--2---:R-:W-:Y:S04]  /*07e0*/  MOVM.16.MT88 R24, R24 ;  /* 0x000000001818723a */ /* 0x004fe80000000000 */
[----:B---3--:R-:W1:Y:S01]  /*07f0*/  MOVM.16.MT88 R25, R25 ;  /* 0x000000001919723a */ /* 0x008e620000000000 */
[C---:B0-----:R-:W-:Y:S03]  /*0800*/  HMMA.16816.F32 R8, R16.reuse, R26, R8 ;  /* 0x0000001a1008723c */ /* 0x041fe60000001808 */
[----:B------:R-:W2:Y:S05]  /*0810*/  LDG.E R27, desc[UR4][R20.64+0x1e000] ;  /* 0x01e00004141b7981 */ /* 0x000eaa000c1e1900 */
[----:B-1----:R-:W-:Y:S01]  /*0820*/  HMMA.16816.F32 R12, R16, R24, R12 ;  /* 0x00000018100c723c */ /* 0x002fe2000000180c */
[----:B------:R-:W3:Y:S04]  /*0830*/  LDG.E R16, desc[UR4][R4.64+0xe0] ;  /* 0x0000e00404107981 */ /* 0x000ee8000c1e1900 */
[----:B------:R-:W3:Y:S04]  /*0840*/  LDG.E R17, desc[UR4][R4.64+0x20e0] ;  /* 0x0020e00404117981 */ /* 0x000ee8000c1e1900 */
[----:B------:R-:W3:Y:S04]  /*0850*/  LDG.E R18, desc[UR4][R4.64+0xf0] ;  /* 0x0000f00404127981 */ /* 0x000ee8000c1e1900 */
[----:B------:R-:W3:Y:S01]  /*0860*/  LDG.E R19, desc[UR4][R4.64+0x20f0] ;  /* 0x0020f00404137981 */ /* 0x000ee2000c1e1900 */
[----:B------:R-:W-:Y:S06]  /*0870*/  BAR.SYNC.DEFER_BLOCKING 0x0 ;  /* 0x0000000000007b1d */ /* 0x000fec0000010000 */
[----:B----4-:R-:W-:Y:S04]  /*0880*/  MOVM.16.MT88 R24, R28 ;  /* 0x000000001c18723a */ /* 0x010fe80000000000 */
[----:B-----5:R-:W-:Y:S04]  /*0890*/  MOVM.16.MT88 R22, R22 ;  /* 0x000000001616723a */ /* 0x020fe80000000000 */
        /* <DEDUP_REMOVED lines=333> */
[----:B------:R-:W5:Y:S04]  /*1d70*/  LDG.E R29, desc[UR4][R20.64+0x78010] ;  /* 0x07801004141d7981 */ /* 0x000f68000c1e1900 */
[----:B--2---:R-:W3:Y:S02]  /*1d80*/  MOVM.16.MT88 R25, R27 ;  /* 0x000000001b19723a */ /* 0x004ee40000000000 */
[C---:B---3--:R-:W-:Y:S08]  /*1d90*/  HMMA.16816.F32 R8, R12.reuse, R24, R8 ;  /* 0x000000180c08723c */ /* 0x048ff00000001808 */
[----:B------:R-:W-:Y:S01]  /*1da0*/  HMMA.16816.F32 R16, R12, R22, R16 ;  /* 0x000000160c10723c */ /* 0x000fe20000001810 */
[----:B------:R-:W2:Y:S04]  /*1db0*/  LDG.E R23, desc[UR4][R20.64+0x7a010] ;  /* 0x07a0100414177981 */ /* 0x000ea8000c1e1900 */
[----:B------:R-:W3:Y:S04]  /*1dc0*/  LDG.E R12, desc[UR4][R4.64+0x3c0] ;  /* 0x0003c004040c7981 */ /* 0x000ee8000c1e1900 */
[----:B------:R-:W3:Y:S04]  /*1dd0*/  LDG.E R13, desc[UR4][R4.64+0x23c0] ;  /* 0x0023c004040d7981 */ /* 0x000ee8000c1e1900 */
[----:B------:R-:W3:Y:S04]  /*1de0*/  LDG.E R14, desc[UR4][R4.64+0x3d0] ;  /* 0x0003d004040e7981 */ /* 0x000ee8000c1e1900 */
[----:B------:R-:W3:Y:S04]  /*1df0*/  LDG.E R15, desc[UR4][R4.64+0x23d0] ;  /* 0x0023d004040f7981 */ /* 0x000ee8000c1e1900 */
[----:B----4-:R-:W-:Y:S04]  /*1e00*/  MOVM.16.MT88 R26, R26 ;  /* 0x000000001a1a723a */ /* 0x010fe80000000000 */
[----:B-----5:R-:W3:Y:S01]  /*1e10*/  MOVM.16.MT88 R27, R2 ;  /* 0x00000000021b723a */ /* 0x020ee20000000000 */
[----:B------:R-:W-:Y:S06]  /*1e20*/  BAR.SYNC.DEFER_BLOCKING 0x0 ;  /* 0x0000000000007b1d */ /* 0x000fec0000010000 */
[----:B------:R-:W-:Y:S04]  /*1e30*/  MOVM.16.MT88 R22, R29 ;  /* 0x000000001d16723a */ /* 0x000fe80000000000 */
[----:B------:R-:W4:Y:S04]  /*1e40*/  LDG.E R25, desc[UR4][R20.64+0x7e000] ;  /* 0x07e0000414197981 */ /* 0x000f28000c1e1900 */
[----:B------:R-:W5:Y:S04]  /*1e50*/  LDG.E R24, desc[UR4][R20.64+0x7e010] ;  /* 0x07e0100414187981 */ /* 0x000f68000c1e1900 */
[----:B------:R-:W5:Y:S04]  /*1e60*/  LDG.E R28, desc[UR4][R20.64+0x7c010] ;  /* 0x07c01004141c7981 */ /* 0x000f68000c1e1900 */
[----:B--2---:R-:W0:Y:S01]  /*1e70*/  MOVM.16.MT88 R23, R23 ;  /* 0x000000001717723a */ /* 0x004e220000000000 */
[C---:B---3--:R-:W-:Y:S03]  /*1e80*/  HMMA.16816.F32 R8, R12.reuse, R26, R8 ;  /* 0x0000001a0c08723c */ /* 0x048fe60000001808 */
[----:B------:R-:W2:Y:S05]  /*1e90*/  LDG.E R27, desc[UR4][R20.64+0x7c000] ;  /* 0x07c00004141b7981 */ /* 0x000eaa000c1e1900 */
[----:B0-----:R-:W-:Y:S01]  /*1ea0*/  HMMA.16816.F32 R16, R12, R22, R16 ;  /* 0x000000160c10723c */ /* 0x001fe20000001810 */
[----:B------:R-:W3:Y:S04]  /*1eb0*/  LDG.E R15, desc[UR4][R4.64+0x23f0] ;  /* 0x0023f004040f7981 */ /* 0x000ee8000c1e1900 */
[----:B------:R-:W3:Y:S04]  /*1ec0*/  LDG.E R12, desc[UR4][R4.64+0x3e0] ;  /* 0x0003e004040c7981 */ /* 0x000ee8000c1e1900 */
[----:B------:R-:W3:Y:S04]  /*1ed0*/  LDG.E R13, desc[UR4][R4.64+0x23e0] ;  /* 0x0023e004040d7981 */ /* 0x000ee8000c1e1900 */
[----:B------:R-:W3:Y:S04]  /*1ee0*/  LDG.E R14, desc[UR4][R4.64+0x3f0] ;  /* 0x0003f004040e7981 */ /* 0x000ee8000c1e1900 */
[----:B----4-:R-:W-:Y:S04]  /*1ef0*/  MOVM.16.MT88 R23, R25 ;  /* 0x000000001917723a */ /* 0x010fe80000000000 */
[----:B-----5:R-:W-:Y:S04]  /*1f00*/  MOVM.16.MT88 R29, R24 ;  /* 0x00000000181d723a */ /* 0x020fe80000000000 */
[----:B------:R-:W3:Y:S01]  /*1f10*/  MOVM.16.MT88 R28, R28 ;  /* 0x000000001c1c723a */ /* 0x000ee20000000000 */
[----:B------:R-:W-:Y:S01]  /*1f20*/  BAR.SYNC.DEFER_BLOCKING 0x0 ;  /* 0x0000000000007b1d */ /* 0x000fe20000010000 */
[----:B------:R-:W-:-:S04]  /*1f30*/  IADD3 R2, P0, PT, R0, R3, RZ ;  /* 0x0000000300027210 */ /* 0x000fc80007f1e0ff */
[----:B------:R-:W-:Y:S01]  /*1f40*/  LEA.HI.X.SX32 R0, R0, RZ, 0x1, P0 ;  /* 0x000000ff00007211 */ /* 0x000fe200000f0eff */
[----:B--2---:R0:W1:Y:S02]  /*1f50*/  MOVM.16.MT88 R22, R27 ;  /* 0x000000001b16723a */ /* 0x0040640000000000 */
[----:B0-----:R-:W0:Y:S01]  /*1f60*/  LDC.64 R26, c[0x0][0x390] ;  /* 0x0000e400ff1a7b82 */ /* 0x001e220000000a00 */
[C---:B---3--:R-:W-:Y:S08]  /*1f70*/  HMMA.16816.F32 R16, R12.reuse, R28, R16 ;  /* 0x0000001c0c10723c */ /* 0x048ff00000001810 */
[----:B-1----:R-:W-:Y:S01]  /*1f80*/  HMMA.16816.F32 R8, R12, R22, R8 ;  /* 0x000000160c08723c */ /* 0x002fe20000001808 */
[----:B0-----:R-:W-:-:S04]  /*1f90*/  LEA R3, P0, R2, R26, 0x2 ;  /* 0x0000001a02037211 */ /* 0x001fc800078010ff */
[----:B------:R-:W-:Y:S02]  /*1fa0*/  LEA.HI.X R5, R2, R27, R0, 0x2, P0 ;  /* 0x0000001b02057211 */ /* 0x000fe400000f1400 */
[----:B------:R-:W-:-:S04]  /*1fb0*/  LEA R2, P0, R6, R3, 0x3 ;  /* 0x0000000306027211 */ /* 0x000fc800078018ff */
[----:B------:R-:W-:-:S08]  /*1fc0*/  LEA.HI.X R3, R6, R5, R7, 0x3, P0 ;  /* 0x0000000506037211 */ /* 0x000fd000000f1c07 */
[----:B------:R-:W-:Y:S04]  /*1fd0*/  STG.E.64 desc[UR4][R2.64], R8 ;  /* 0x0000000802007986 */ /* 0x000fe8000c101b04 */
[----:B------:R-:W-:Y:S04]  /*1fe0*/  STG.E.64 desc[UR4][R2.64+0x4000], R10 ;  /* 0x0040000a02007986 */ /* 0x000fe8000c101b04 */
[----:B------:R-:W-:Y:S04]  /*1ff0*/  STG.E.64 desc[UR4][R2.64+0x20], R16 ;  /* 0x0000201002007986 */ /* 0x000fe8000c101b04 */
[----:B------:R-:W-:Y:S01]  /*2000*/  STG.E.64 desc[UR4][R2.64+0x4020], R18 ;  /* 0x0040201202007986 */ /* 0x000fe2000c101b04 */
[----:B------:R-:W-:Y:S05]  /*2010*/  EXIT ;  /* 0x000000000000794d */ /* 0x000fea0003800000 */
.L_x_3:
        /* <DEDUP_REMOVED lines=14> */
.L_x_27:


//--------------------- .text._Z22matrix_multiplication5I6__halffEvPT_S2_PT0_ --------------------------
	.section	.text._Z22matrix_multiplication5I6__halffEvPT_S2_PT0_,"ax",@progbits
	.align	128
        .global         _Z22matrix_multiplication5I6__halffEvPT_S2_PT0_
        .type           _Z22matrix_multiplication5I6__halffEvPT_S2_PT0_,@function
        .size           _Z22matrix_multiplication5I6__halffEvPT_S2_PT0_,(.L_x_28 - _Z22matrix_multiplication5I6__halffEvPT_S2_PT0_)
        .other          _Z22matrix_multiplication5I6__halffEvPT_S2_PT0_,@"STO_CUDA_ENTRY STV_DEFAULT"
_Z22matrix_multiplication5I6__halffEvPT_S2_PT0_:
.text._Z22matrix_multiplication5I6__halffEvPT_S2_PT0_:
[----:B------:R-:W-:Y:S01]  /*0000*/  LDC R1, c[0x0][0x37c] ;  /* 0x0000df00ff017b82 */ /* 0x000fe20000000800 */
[----:B------:R-:W0:Y:S07]  /*0010*/  S2R R24, SR_TID.X ;  /* 0x0000000000187919 */ /* 0x000e2e0000002100 */
[----:B------:R-:W1:Y:S01]  /*0020*/  S2UR UR6, SR_CgaCtaId ;  /* 0x00000000000679c3 */ /* 0x000e620000008800 */
[----:B------:R-:W-:Y:S01]  /*0030*/  UMOV UR4, 0x400 ;  /* 0x0000040000047882 */ /* 0x000fe20000000000 */
[----:B------:R-:W-:Y:S01]  /*0040*/  HFMA2 R12, -RZ, RZ, 0, 0 ;  /* 0x00000000ff0c7431 */ /* 0x000fe200000001ff */
[----:B------:R-:W2:Y:S01]  /*0050*/  S2R R13, SR_TID.Y ;  /* 0x00000000000d7919 */ /* 0x000ea20000002200 */
[----:B------:R-:W-:Y:S01]  /*0060*/  UIADD3 UR5, UPT, UPT, UR4, 0x800, URZ ;  /* 0x0000080004057890 */ /* 0x000fe2000fffe0ff */
[----:B------:R-:W-:-:S02]  /*0070*/  CS2R R10, SRZ ;  /* 0x00000000000a7805 */ /* 0x000fc4000001ff00 */
[----:B------:R-:W-:Y:S02]  /*0080*/  CS2R R8, SRZ ;  /* 0x0000000000087805 */ /* 0x000fe4000001ff00 */
[----:B------:R-:W-:Y:S01]  /*0090*/  CS2R R6, SRZ ;  /* 0x0000000000067805 */ /* 0x000fe2000001ff00 */
[----:B------:R-:W3:Y:S01]  /*00a0*/  LDC R28, c[0x0][0x360] ;  /* 0x0000d800ff1c7b82 */ /* 0x000ee20000000800 */
[----:B------:R-:W-:Y:S02]  /*00b0*/  CS2R R4, SRZ ;  /* 0x0000000000047805 */ /* 0x000fe4000001ff00 */
[----:B------:R-:W-:Y:S02]  /*00c0*/  CS2R R2, SRZ ;  /* 0x0000000000027805 */ /* 0x000fe4000001ff00 */
[----:B------:R-:W-:Y:S02]  /*00d0*/  MOV R0, RZ ;  /* 0x000000ff00007202 */ /* 0x000fe40000000f00 */
[----:B------:R-:W-:-:S02]  /*00e0*/  CS2R R32, SRZ ;  /* 0x0000000000207805 */ /* 0x000fc4000001ff00 */
[----:B------:R-:W-:Y:S01]  /*00f0*/  CS2R R30, SRZ ;  /* 0x00000000001e7805 */ /* 0x000fe2000001ff00 */
[----:B------:R-:W4:Y:S01]  /*0100*/  LDCU.64 UR8, c[0x0][0x358] ;  /* 0x00006b00ff0877ac */ /* 0x000f220008000a00 */
[----:B------:R-:W3:Y:S08]  /*0110*/  S2UR UR7, SR_CTAID.X ;  /* 0x00000000000779c3 */ /* 0x000ef00000002500 */
[----:B------:R-:W5:Y:S01]  /*0120*/  S2UR UR10, SR_CTAID.Y ;  /* 0x00000000000a79c3 */ /* 0x000f620000002600 */
[----:B-1----:R-:W-:-:S02]  /*0130*/  ULEA UR4, UR6, UR4, 0x18 ;  /* 0x0000000406047291 */ /* 0x002fc4000f8ec0ff */
[----:B------:R-:W-:Y:S01]  /*0140*/  ULEA UR5, UR6, UR5, 0x18 ;  /* 0x0000000506057291 */ /* 0x000fe2000f8ec0ff */
[----:B0-----:R-:W-:-:S04]  /*0150*/  SHF.L.U32 R29, R24, 0x2, RZ ;  /* 0x00000002181d7819 */ /* 0x001fc800000006ff */
[----:B------:R-:W5:Y:S01]  /*0160*/  LDC R14, c[0x0][0x364] ;  /* 0x0000d900ff0e7b82 */ /* 0x000f620000000800 */
[C---:B--2---:R-:W-:Y:S01]  /*0170*/  LEA R15, R13.reuse, UR4, 0x6 ;  /* 0x000000040d0f7c11 */ /* 0x044fe2000f8e30ff */
[----:B------:R-:W-:Y:S01]  /*0180*/  UMOV UR4, URZ ;  /* 0x000000ff00047c82 */ /* 0x000fe20008000000 */
[----:B------:R-:W-:Y:S02]  /*0190*/  LEA R27, R13, UR5, 0x6 ;  /* 0x000000050d1b7c11 */ /* 0x000fe4000f8e30ff */
[----:B------:R-:W-:Y:S01]  /*01a0*/  LEA R26, R24, R15, 0x3 ;  /* 0x0000000f181a7211 */ /* 0x000fe200078e18ff */
[----:B---3--:R-:W-:Y:S01]  /*01b0*/  IMAD R28, R28, UR7, RZ ;  /* 0x000000071c1c7c24 */ /* 0x008fe2000f8e02ff */
[----:B------:R-:W-:-:S04]  /*01c0*/  LEA R27, R24, R27, 0x3 ;  /* 0x0000001b181b7211 */ /* 0x000fc800078e18ff */
[----:B------:R-:W-:Y:S01]  /*01d0*/  LEA R28, R28, R29, 0x2 ;  /* 0x0000001d1c1c7211 */ /* 0x000fe200078e10ff */
[----:B-----5:R-:W-:-:S05]  /*01e0*/  IMAD R14, R14, UR10, RZ ;  /* 0x0000000a0e0e7c24 */ /* 0x020fca000f8e02ff */
[----:B----4-:R-:W-:-:S07]  /*01f0*/  LEA R25, R14, R13, 0x2 ;  /* 0x0000000d0e197211 */ /* 0x010fce00078e10ff */
.L_x_5:
[----:B------:R-:W-:Y:S02]  /*0200*/  IADD3 R22, PT, PT, R29, UR4, RZ ;  /* 0x000000041d167c10 */ /* 0x000fe4000fffe0ff */
[----:B------:R-:W-:Y:S02]  /*0210*/  ISETP.GT.U32.AND P4, PT, R24, 0x7, PT ;  /* 0x000000071800780c */ /* 0x000fe40003f84070 */
[C---:B------:R-:W-:Y:S02]  /*0220*/  VIMNMX.U32 R14, PT, PT, R25.reuse, R22, !PT ;  /* 0x00000016190e7248 */ /* 0x040fe40007fe0000 */
[----:B------:R-:W-:Y:S02]  /*0230*/  ISETP.GT.U32.AND P0, PT, R22, 0x1ff, PT ;  /* 0x000001ff1600780c */ /* 0x000fe40003f04070 */
[----:B------:R-:W-:Y:S02]  /*0240*/  ISETP.GT.U32.OR P4, PT, R14, 0x1ff, P4 ;  /* 0x000001ff0e00780c */ /* 0x000fe40002784470 */
[----:B------:R-:W-:-:S02]  /*0250*/  ISETP.GT.U32.OR P1, PT, R25, 0x1f7, P0 ;  /* 0x000001f71900780c */ /* 0x000fc40000724470 */
[----:B------:R-:W-:Y:S02]  /*0260*/  ISETP.GT.U32.OR P3, PT, R25, 0x1ef, P0 ;  /* 0x000001ef1900780c */ /* 0x000fe40000764470 */
[C---:B------:R-:W-:Y:S02]  /*0270*/  ISETP.GT.U32.OR P1, PT, R24.reuse, 0x7, P1 ;  /* 0x000000071800780c */ /* 0x040fe40000f24470 */
[----:B------:R-:W-:-:S05]  /*0280*/  ISETP.GT.U32.OR P3, PT, R24, 0x7, P3 ;  /* 0x000000071800780c */ /* 0x000fca0001f64470 */
[----:B------:R-:W0:Y:S01]  /*0290*/  @!P4 LDC.64 R36, c[0x0][0x380] ;  /* 0x0000e000ff24cb82 */ /* 0x000e220000000a00 */
[----:B------:R-:W-:-:S07]  /*02a0*/  @!P4 LEA R15, R25, R22, 0x9 ;  /* 0x00000016190fc211 */ /* 0x000fce00078e48ff */
[----:B------:R-:W1:Y:S08]  /*02b0*/  @!P1 LDC.64 R34, c[0x0][0x380] ;  /* 0x0000e000ff229b82 */ /* 0x000e700000000a00 */
[----:B------:R-:W2:Y:S01]  /*02c0*/  @!P3 LDC.64 R20, c[0x0][0x380] ;  /* 0x0000e000ff14bb82 */ /* 0x000ea20000000a00 */
[----:B0-----:R-:W-:-:S05]  /*02d0*/  @!P4 IMAD.WIDE.U32 R36, R15, 0x2, R36 ;  /* 0x000000020f24c825 */ /* 0x001fca00078e0024 */
[----:B------:R-:W3:Y:S04]  /*02e0*/  @!P4 LDG.E R14, desc[UR8][R36.64] ;  /* 0x00000008240ec981 */ /* 0x000ee8000c1e1900 */
[----:B------:R-:W3:Y:S01]  /*02f0*/  @!P4 LDG.E R15, desc[UR8][R36.64+0x4] ;  /* 0x00000408240fc981 */ /* 0x000ee2000c1e1900 */
[CC--:B------:R-:W-:Y:S02]  /*0300*/  @!P1 LEA R17, R25.reuse, R22.reuse, 0x9 ;  /* 0x0000001619119211 */ /* 0x0c0fe400078e48ff */
[----:B------:R-:W-:Y:S02]  /*0310*/  @!P3 LEA R19, R25, R22, 0x9 ;  /* 0x000000161913b211 */ /* 0x000fe400078e48ff */
[----:B------:R-:W-:Y:S02]  /*0320*/  @!P1 IADD3 R17, PT, PT, R17, 0x1000, RZ ;  /* 0x0000100011119810 */ /* 0x000fe40007ffe0ff */
[----:B------:R-:W-:-:S03]  /*0330*/  @!P3 IADD3 R19, PT, PT, R19, 0x2000, RZ ;  /* 0x000020001313b810 */ /* 0x000fc60007ffe0ff */
[----:B-1----:R-:W-:-:S04]  /*0340*/  @!P1 IMAD.WIDE.U32 R34, R17, 0x2, R34 ;  /* 0x0000000211229825 */ /* 0x002fc800078e0022 */
[----:B--2---:R-:W-:Y:S01]  /*0350*/  @!P3 IMAD.WIDE.U32 R20, R19, 0x2, R20 ;  /* 0x000000021314b825 */ /* 0x004fe200078e0014 */
[----:B------:R-:W2:Y:S04]  /*0360*/  @!P1 LDG.E R16, desc[UR8][R34.64] ;  /* 0x0000000822109981 */ /* 0x000ea8000c1e1900 */
[----:B------:R-:W2:Y:S04]  /*0370*/  @!P1 LDG.E R17, desc[UR8][R34.64+0x4] ;  /* 0x0000040822119981 */ /* 0x000ea8000c1e1900 */
[----:B------:R-:W4:Y:S04]  /*0380*/  @!P3 LDG.E R18, desc[UR8][R20.64] ;  /* 0x000000081412b981 */ /* 0x000f28000c1e1900 */
[----:B------:R0:W4:Y:S01]  /*0390*/  @!P3 LDG.E R19, desc[UR8][R20.64+0x4] ;  /* 0x000004081413b981 */ /* 0x000122000c1e1900 */
[----:B------:R-:W-:-:S02]  /*03a0*/  ISETP.GT.U32.AND P2, PT, R13, 0x1f, PT ;  /* 0x0000001f0d00780c */ /* 0x000fc40003f44070 */
[----:B------:R-:W-:Y:S02]  /*03b0*/  IADD3 R23, PT, PT, R13, UR4, RZ ;  /* 0x000000040d177c10 */ /* 0x000fe4000fffe0ff */
[----:B------:R-:W-:Y:S02]  /*03c0*/  ISETP.GT.U32.OR P0, PT, R25, 0x1e7, P0 ;  /* 0x000001e71900780c */ /* 0x000fe40000704470 */
[----:B------:R-:W-:Y:S02]  /*03d0*/  ISETP.GT.U32.OR P2, PT, R23, 0x1ff, P2 ;  /* 0x000001ff1700780c */ /* 0x000fe40001744470 */
[----:B------:R-:W-:Y:S02]  /*03e0*/  ISETP.GT.U32.OR P0, PT, R24, 0x7, P0 ;  /* 0x000000071800780c */ /* 0x000fe40000704470 */
[----:B------:R-:W-:Y:S02]  /*03f0*/  ISETP.GT.OR P2, PT, R28, 0x1ff, P2 ;  /* 0x000001ff1c00780c */ /* 0x000fe40001744670 */
[----:B------:R-:W-:-:S02]  /*0400*/  ISETP.GT.U32.AND P5, PT, R13, 0xf, PT ;  /* 0x0000000f0d00780c */ /* 0x000fc40003fa4070 */
[----:B------:R-:W-:-:S04]  /*0410*/  ISETP.GT.U32.AND P6, PT, R13, 0x17, PT ;  /* 0x000000170d00780c */ /* 0x000fc80003fc4070 */
[----:B------:R-:W-:-:S03]  /*0420*/  ISETP.GT.U32.OR P6, PT, R23, 0x1f7, P6 ;  /* 0x000001f71700780c */ /* 0x000fc600037c4470 */
[----:B------:R-:W-:Y:S02]  /*0430*/  @!P0 LEA R22, R25, R22, 0x9 ;  /* 0x0000001619168211 */ /* 0x000fe400078e48ff */
[----:B------:R-:W-:Y:S01]  /*0440*/  ISETP.GT.OR P6, PT, R28, 0x1ff, P6 ;  /* 0x000001ff1c00780c */ /* 0x000fe200037c4670 */
[----:B0-----:R-:W0:Y:S01]  /*0450*/  @!P2 LDC.64 R20, c[0x0][0x388] ;  /* 0x0000e200ff14ab82 */ /* 0x001e220000000a00 */
[----:B------:R-:W-:-:S11]  /*0460*/  @!P0 IADD3 R22, PT, PT, R22, 0x3000, RZ ;  /* 0x0000300016168810 */ /* 0x000fd60007ffe0ff */
[----:B------:R-:W1:Y:S01]  /*0470*/  @!P6 LDC.64 R36, c[0x0][0x388] ;  /* 0x0000e200ff24eb82 */ /* 0x000e620000000a00 */
[----:B---3--:R3:W-:Y:S01]  /*0480*/  @!P4 STS.64 [R26], R14 ;  /* 0x0000000e1a00c388 */ /* 0x0087e20000000a00 */
[----:B------:R-:W-:-:S04]  /*0490*/  ISETP.GT.U32.OR P4, PT, R23, 0x1ef, P5 ;  /* 0x000001ef1700780c */ /* 0x000fc80002f84470 */
[----:B------:R-:W-:Y:S02]  /*04a0*/  ISETP.GT.OR P4, PT, R28, 0x1ff, P4 ;  /* 0x000001ff1c00780c */ /* 0x000fe40002784670 */
[----:B---3--:R-:W3:Y:S01]  /*04b0*/  @!P0 LDC.64 R14, c[0x0][0x380] ;  /* 0x0000e000ff0e8b82 */ /* 0x008ee20000000a00 */
[----:B--2---:R3:W-:Y:S10]  /*04c0*/  @!P1 STS.64 [R26+0x200], R16 ;  /* 0x000200101a009388 */ /* 0x0047f40000000a00 */
[----:B------:R-:W2:Y:S01]  /*04d0*/  @!P4 LDC.64 R34, c[0x0][0x388] ;  /* 0x0000e200ff22cb82 */ /* 0x000ea20000000a00 */
[----:B------:R-:W-:-:S04]  /*04e0*/  ISETP.GT.U32.AND P1, PT, R13, 0x7, PT ;  /* 0x000000070d00780c */ /* 0x000fc80003f24070 */
[C---:B------:R-:W-:Y:S01]  /*04f0*/  ISETP.GT.U32.OR P1, PT, R23.reuse, 0x1e7, P1 ;  /* 0x000001e71700780c */ /* 0x040fe20000f24470 */
[----:B----4-:R4:W-:Y:S03]  /*0500*/  @!P3 STS.64 [R26+0x400], R18 ;  /* 0x000400121a00b388 */ /* 0x0109e60000000a00 */
[----:B------:R-:W-:Y:S01]  /*0510*/  ISETP.GT.OR P1, PT, R28, 0x1ff, P1 ;  /* 0x000001ff1c00780c */ /* 0x000fe20000f24670 */
[----:B---3--:R-:W-:Y:S01]  /*0520*/  @!P0 IMAD.WIDE.U32 R16, R22, 0x2, R14 ;  /* 0x0000000216108825 */ /* 0x008fe200078e000e */
[CC--:B------:R-:W-:Y:S02]  /*0530*/  @!P6 LEA R15, R23.reuse, R28.reuse, 0x9 ;  /* 0x0000001c170fe211 */ /* 0x0c0fe400078e48ff */
[-C--:B----4-:R-:W-:Y:S02]  /*0540*/  @!P2 LEA R19, R23, R28.reuse, 0x9 ;  /* 0x0000001c1713a211 */ /* 0x090fe400078e48ff */
[----:B------:R-:W-:Y:S01]  /*0550*/  @!P6 IADD3 R15, PT, PT, R15, 0x1000, RZ ;  /* 0x000010000f0fe810 */ /* 0x000fe20007ffe0ff */
[----:B------:R-:W3:Y:S02]  /*0560*/  @!P0 LDG.E R14, desc[UR8][R16.64] ;  /* 0x00000008100e8981 */ /* 0x000ee4000c1e1900 */
[----:B0-----:R-:W-:Y:S01]  /*0570*/  @!P2 IMAD.WIDE R20, R19, 0x2, R20 ;  /* 0x000000021314a825 */ /* 0x001fe200078e0214 */
[----:B------:R-:W-:-:S03]  /*0580*/  @!P4 LEA R19, R23, R28, 0x9 ;  /* 0x0000001c1713c211 */ /* 0x000fc600078e48ff */
[----:B-1----:R-:W-:Y:S01]  /*0590*/  @!P6 IMAD.WIDE R36, R15, 0x2, R36 ;  /* 0x000000020f24e825 */ /* 0x002fe200078e0224 */
[----:B------:R-:W-:Y:S01]  /*05a0*/  @!P4 IADD3 R19, PT, PT, R19, 0x2000, RZ ;  /* 0x000020001313c810 */ /* 0x000fe20007ffe0ff */
[----:B------:R-:W3:Y:S04]  /*05b0*/  @!P0 LDG.E R15, desc[UR8][R16.64+0x4] ;  /* 0x00000408100f8981 */ /* 0x000ee8000c1e1900 */
[----:B--2---:R-:W-:Y:S01]  /*05c0*/  @!P4 IMAD.WIDE R34, R19, 0x2, R34 ;  /* 0x000000021322c825 */ /* 0x004fe200078e0222 */
[----:B------:R-:W-:Y:S01]  /*05d0*/  @!P1 LEA R23, R23, R28, 0x9 ;  /* 0x0000001c17179211 */ /* 0x000fe200078e48ff */
[----:B------:R-:W2:Y:S04]  /*05e0*/  @!P6 LDG.E R18, desc[UR8][R36.64] ;  /* 0x000000082412e981 */ /* 0x000ea8000c1e1900 */
[----:B------:R-:W4:Y:S04]  /*05f0*/  @!P2 LDG.E R16, desc[UR8][R20.64] ;  /* 0x000000081410a981 */ /* 0x000f28000c1e1900 */
[----:B------:R-:W4:Y:S04]  /*0600*/  @!P2 LDG.E R17, desc[UR8][R20.64+0x4] ;  /* 0x000004081411a981 */ /* 0x000f28000c1e1900 */
[----:B------:R-:W2:Y:S04]  /*0610*/  @!P6 LDG.E R19, desc[UR8][R36.64+0x4] ;  /* 0x000004082413e981 */ /* 0x000ea8000c1e1900 */
[----:B------:R-:W5:Y:S04]  /*0620*/  @!P4 LDG.E R20, desc[UR8][R34.64] ;  /* 0x000000082214c981 */ /* 0x000f68000c1e1900 */
[----:B------:R0:W5:Y:S02]  /*0630*/  @!P4 LDG.E R21, desc[UR8][R34.64+0x4] ;  /* 0x000004082215c981 */ /* 0x000164000c1e1900 */
[----:B0-----:R-:W0:Y:S01]  /*0640*/  @!P1 LDC.64 R34, c[0x0][0x388] ;  /* 0x0000e200ff229b82 */ /* 0x001e220000000a00 */
[----:B------:R-:W-:-:S05]  /*0650*/  @!P1 IADD3 R23, PT, PT, R23, 0x3000, RZ ;  /* 0x0000300017179810 */ /* 0x000fca0007ffe0ff */
[----:B0-----:R-:W-:-:S05]  /*0660*/  @!P1 IMAD.WIDE R34, R23, 0x2, R34 ;  /* 0x0000000217229825 */ /* 0x001fca00078e0222 */
[----:B------:R-:W5:Y:S04]  /*0670*/  @!P1 LDG.E R22, desc[UR8][R34.64] ;  /* 0x0000000822169981 */ /* 0x000f68000c1e1900 */
[----:B------:R0:W5:Y:S01]  /*0680*/  @!P1 LDG.E R23, desc[UR8][R34.64+0x4] ;  /* 0x0000040822179981 */ /* 0x000162000c1e1900 */
[----:B------:R-:W1:Y:S01]  /*0690*/  S2UR UR7, SR_CgaCtaId ;  /* 0x00000000000779c3 */ /* 0x000e620000008800 */
[----:B------:R-:W-:Y:S02]  /*06a0*/  UMOV UR5, 0x400 ;  /* 0x0000040000057882 */ /* 0x000fe40000000000 */
[----:B------:R-:W-:Y:S02]  /*06b0*/  UIADD3 UR6, UPT, UPT, UR5, 0x800, URZ ;  /* 0x0000080005067890 */ /* 0x000fe4000fffe0ff */
[----:B-1----:R-:W-:-:S02]  /*06c0*/  ULEA UR5, UR7, UR5, 0x18 ;  /* 0x0000000507057291 */ /* 0x002fc4000f8ec0ff */
[----:B------:R-:W-:-:S04]  /*06d0*/  ULEA UR6, UR7, UR6, 0x18 ;  /* 0x0000000607067291 */ /* 0x000fc8000f8ec0ff */
[----:B0-----:R-:W-:Y:S02]  /*06e0*/  LEA R34, R13, UR5, 0x6 ;  /* 0x000000050d227c11 */ /* 0x001fe4000f8e30ff */
[----:B------:R-:W-:Y:S02]  /*06f0*/  LEA R35, R24, UR6, 0x3 ;  /* 0x0000000618237c11 */ /* 0x000fe4000f8e18ff */
[----:B------:R-:W-:Y:S02]  /*0700*/  IADD3 R34, PT, PT, R34, 0x400, RZ ;  /* 0x0000040022227810 */ /* 0x000fe40007ffe0ff */
[----:B------:R-:W-:Y:S01]  /*0710*/  IADD3 R35, PT, PT, R35, 0x40, RZ ;  /* 0x0000004023237810 */ /* 0x000fe20007ffe0ff */
[----:B------:R-:W-:Y:S01]  /*0720*/  UMOV UR5, 0x40 ;  /* 0x0000004000057882 */ /* 0x000fe20000000000 */
[----:B---3--:R0:W-:Y:S04]  /*0730*/  @!P0 STS.64 [R26+0x600], R14 ;  /* 0x0006000e1a008388 */ /* 0x0081e80000000a00 */
[----:B----4-:R0:W-:Y:S04]  /*0740*/  @!P2 STS.64 [R27], R16 ;  /* 0x000000101b00a388 */ /* 0x0101e80000000a00 */
[----:B--2---:R0:W-:Y:S04]  /*0750*/  @!P6 STS.64 [R27+0x200], R18 ;  /* 0x000200121b00e388 */ /* 0x0041e80000000a00 */
[----:B-----5:R0:W-:Y:S04]  /*0760*/  @!P4 STS.64 [R27+0x400], R20 ;  /* 0x000400141b00c388 */ /* 0x0201e80000000a00 */
[----:B------:R0:W-:Y:S01]  /*0770*/  @!P1 STS.64 [R27+0x600], R22 ;  /* 0x000600161b009388 */ /* 0x0001e20000000a00 */
[----:B------:R-:W-:Y:S06]  /*0780*/  BAR.SYNC.DEFER_BLOCKING 0x0 ;  /* 0x0000000000007b1d */ /* 0x000fec0000010000 */
.L_x_4:
[----:B0-----:R-:W-:Y:S01]  /*0790*/  LDS R18, [R34+-0x400] ;  /* 0xfffc000022127984 */ /* 0x001fe20000000800 */
[----:B------:R-:W-:-:S03]  /*07a0*/  UIADD3 UR5, UPT, UPT, UR5, 0x80, URZ ;  /* 0x0000008005057890 */ /* 0x000fc6000fffe0ff */
[----:B------:R-:W0:Y:S01]  /*07b0*/  LDS.64 R14, [R35+-0x40] ;  /* 0xffffc000230e7984 */ /* 0x000e220000000a00 */
[----:B------:R-:W-:-:S03]  /*07c0*/  UISETP.NE.AND UP0, UPT, UR5, 0x840, UPT ;  /* 0x000008400500788c */ /* 0x000fc6000bf05270 */
[----:B------:R-:W1:Y:S04]  /*07d0*/  LDS R20, [R34+-0x200] ;  /* 0xfffe000022147984 */ /* 0x000e680000000800 */
[----:B------:R-:W2:Y:S01]  /*07e0*/  LDS R19, [R34] ;  /* 0x0000000022137984 */ /* 0x000ea20000000800 */
[C---:B0-----:R-:W-:Y:S02]  /*07f0*/  HMUL2 R17, R18.reuse.H0_H0, R14 ;  /* 0x0000000e12117232 */ /* 0x041fe40000000800 */
[----:B------:R-:W-:-:S03]  /*0800*/  HMUL2 R16, R18.H0_H0, R15 ;  /* 0x0000000f12107232 */ /* 0x000fc60000000800 */
[--C-:B------:R-:W-:Y:S02]  /*0810*/  HADD2.F32 R21, -RZ, R17.reuse.H0_H0 ;  /* 0x20000011ff157230 */ /* 0x100fe40000004100 */
[----:B------:R-:W-:Y:S02]  /*0820*/  HADD2.F32 R22, -RZ, R17.H1_H1 ;  /* 0x30000011ff167230 */ /* 0x000fe40000004100 */
[--C-:B------:R-:W-:Y:S02]  /*0830*/  HADD2.F32 R17, -RZ, R16.reuse.H0_H0 ;  /* 0x20000010ff117230 */ /* 0x100fe40000004100 */
[----:B------:R-:W-:Y:S01]  /*0840*/  FADD R30, R21, R30 ;  /* 0x0000001e151e7221 */ /* 0x000fe20000000000 */
[----:B------:R-:W-:Y:S01]  /*0850*/  HADD2.F32 R16, -RZ, R16.H1_H1 ;  /* 0x30000010ff107230 */ /* 0x000fe20000004100 */
[----:B------:R0:W3:Y:S01]  /*0860*/  LDS R21, [R34+0x200] ;  /* 0x0002000022157984 */ /* 0x0000e20000000800 */
[----:B------:R-:W-:Y:S01]  /*0870*/  FADD R31, R22, R31 ;  /* 0x0000001f161f7221 */ /* 0x000fe20000000000 */
[----:B------:R-:W-:Y:S01]  /*0880*/  FADD R32, R17, R32 ;  /* 0x0000002011207221 */ /* 0x000fe20000000000 */
[----:B-1----:R-:W-:-:S02]  /*0890*/  HMUL2 R17, R20.H0_H0, R14 ;  /* 0x0000000e14117232 */ /* 0x002fc40000000800 */
[----:B------:R-:W-:Y:S01]  /*08a0*/  FADD R33, R16, R33 ;  /* 0x0000002110217221 */ /* 0x000fe20000000000 */
[----:B------:R-:W-:Y:S02]  /*08b0*/  HMUL2 R16, R20.H0_H0, R15 ;  /* 0x0000000f14107232 */ /* 0x000fe40000000800 */
[--C-:B------:R-:W-:Y:S01]  /*08c0*/  HADD2.F32 R23, -RZ, R17.reuse.H0_H0 ;  /* 0x20000011ff177230 */ /* 0x100fe20000004100 */
[----:B0-----:R-:W-:Y:S01]  /*08d0*/  IADD3 R34, PT, PT, R34, 0x4, RZ ;  /* 0x0000000422227810 */ /* 0x001fe20007ffe0ff */
[----:B------:R-:W-:Y:S02]  /*08e0*/  HADD2.F32 R17, -RZ, R17.H1_H1 ;  /* 0x30000011ff117230 */ /* 0x000fe40000004100 */
[--C-:B------:R-:W-:Y:S02]  /*08f0*/  HADD2.F32 R22, -RZ, R16.reuse.H0_H0 ;  /* 0x20000010ff167230 */ /* 0x100fe40000004100 */
[----:B------:R-:W-:Y:S01]  /*0900*/  FADD R0, R23, R0 ;  /* 0x0000000017007221 */ /* 0x000fe20000000000 */
[----:B------:R-:W-:-:S02]  /*0910*/  HADD2.F32 R23, -RZ, R16.H1_H1 ;  /* 0x30000010ff177230 */ /* 0x000fc40000004100 */
[----:B------:R-:W-:Y:S02]  /*0920*/  FADD R2, R17, R2 ;  /* 0x0000000211027221 */ /* 0x000fe40000000000 */
[----:B------:R0:W1:Y:S01]  /*0930*/  LDS.64 R16, [R35] ;  /* 0x0000000023107984 */ /* 0x0000620000000a00 */
[----:B------:R-:W-:Y:S01]  /*0940*/  FADD R3, R22, R3 ;  /* 0x0000000316037221 */ /* 0x000fe20000000000 */
[----:B------:R-:W-:Y:S01]  /*0950*/  FADD R4, R23, R4 ;  /* 0x0000000417047221 */ /* 0x000fe20000000000 */
[C---:B--2---:R-:W-:Y:S02]  /*0960*/  HMUL2 R23, R19.reuse.H0_H0, R14 ;  /* 0x0000000e13177232 */ /* 0x044fe40000000800 */
[----:B------:R-:W-:-:S03]  /*0970*/  HMUL2 R22, R19.H0_H0, R15 ;  /* 0x0000000f13167232 */ /* 0x000fc60000000800 */
[--C-:B------:R-:W-:Y:S01]  /*0980*/  HADD2.F32 R36, -RZ, R23.reuse.H0_H0 ;  /* 0x20000017ff247230 */ /* 0x100fe20000004100 */
[----:B0-----:R-:W-:Y:S01]  /*0990*/  IADD3 R35, PT, PT, R35, 0x80, RZ ;  /* 0x0000008023237810 */ /* 0x001fe20007ffe0ff */
[----:B------:R-:W-:-:S03]  /*09a0*/  HADD2.F32 R23, -RZ, R23.H1_H1 ;  /* 0x30000017ff177230 */ /* 0x000fc60000004100 */
[----:B------:R-:W-:Y:S01]  /*09b0*/  FADD R5, R36, R5 ;  /* 0x0000000524057221 */ /* 0x000fe20000000000 */
[----:B------:R-:W-:Y:S02]  /*09c0*/  HADD2.F32 R36, -RZ, R22.H0_H0 ;  /* 0x20000016ff247230 */ /* 0x000fe40000004100 */
[----:B------:R-:W-:-:S03]  /*09d0*/  FADD R6, R23, R6 ;  /* 0x0000000617067221 */ /* 0x000fc60000000000 */
[----:B------:R-:W-:Y:S01]  /*09e0*/  FADD R7, R36, R7 ;  /* 0x0000000724077221 */ /* 0x000fe20000000000 */
[C---:B---3--:R-:W-:Y:S02]  /*09f0*/  HMUL2 R23, R21.reuse.H0_H0, R15 ;  /* 0x0000000f15177232 */ /* 0x048fe40000000800 */
[----:B------:R-:W-:Y:S02]  /*0a00*/  HADD2.F32 R15, -RZ, R22.H1_H1 ;  /* 0x30000016ff0f7230 */ /* 0x000fe40000004100 */
[----:B------:R-:W-:Y:S02]  /*0a10*/  HMUL2 R14, R21.H0_H0, R14 ;  /* 0x0000000e150e7232 */ /* 0x000fe40000000800 */
[--C-:B------:R-:W-:Y:S02]  /*0a20*/  HADD2.F32 R22, -RZ, R23.reuse.H0_H0 ;  /* 0x20000017ff167230 */ /* 0x100fe40000004100 */
[----:B------:R-:W-:Y:S01]  /*0a30*/  FADD R8, R15, R8 ;  /* 0x000000080f087221 */ /* 0x000fe20000000000 */
[----:B------:R-:W-:-:S02]  /*0a40*/  HADD2.F32 R23, -RZ, R23.H1_H1 ;  /* 0x30000017ff177230 */ /* 0x000fc40000004100 */
[----:B------:R-:W-:Y:S01]  /*0a50*/  FADD R11, R22, R11 ;  /* 0x0000000b160b7221 */ /* 0x000fe20000000000 */
[--C-:B------:R-:W-:Y:S02]  /*0a60*/  HADD2.F32 R22, -RZ, R14.reuse.H0_H0 ;  /* 0x2000000eff167230 */ /* 0x100fe40000004100 */
[----:B------:R-:W-:Y:S01]  /*0a70*/  FADD R12, R23, R12 ;  /* 0x0000000c170c7221 */ /* 0x000fe20000000000 */
[----:B------:R-:W-:Y:S02]  /*0a80*/  HADD2.F32 R23, -RZ, R14.H1_H1 ;  /* 0x3000000eff177230 */ /* 0x000fe40000004100 */
[----:B------:R-:W-:Y:S01]  /*0a90*/  FADD R9, R22, R9 ;  /* 0x0000000916097221 */ /* 0x000fe20000000000 */
[C---:B-1----:R-:W-:Y:S02]  /*0aa0*/  HMUL2 R15, R20.reuse.H1_H1, R16 ;  /* 0x00000010140f7232 */ /* 0x042fe40000000c00 */
[----:B------:R-:W-:Y:S01]  /*0ab0*/  FADD R10, R23, R10 ;  /* 0x0000000a170a7221 */ /* 0x000fe20000000000 */
[----:B------:R-:W-:-:S02]  /*0ac0*/  HMUL2 R20, R20.H1_H1, R17 ;  /* 0x0000001114147232 */ /* 0x000fc40000000c00 */
[----:B------:R-:W-:Y:S02]  /*0ad0*/  HMUL2 R14, R19.H1_H1, R16 ;  /* 0x00000010130e7232 */ /* 0x000fe40000000c00 */
[--C-:B------:R-:W-:Y:S02]  /*0ae0*/  HADD2.F32 R37, -RZ, R15.reuse.H0_H0 ;  /* 0x2000000fff257230 */ /* 0x100fe40000004100 */
[----:B------:R-:W-:Y:S02]  /*0af0*/  HADD2.F32 R15, -RZ, R15.H1_H1 ;  /* 0x3000000fff0f7230 */ /* 0x000fe40000004100 */
[--C-:B------:R-:W-:Y:S02]  /*0b00*/  HADD2.F32 R22, -RZ, R20.reuse.H0_H0 ;  /* 0x20000014ff167230 */ /* 0x100fe40000004100 */
[----:B------:R-:W-:Y:S01]  /*0b10*/  FADD R0, R0, R37 ;  /* 0x0000002500007221 */ /* 0x000fe20000000000 */
[----:B------:R-:W-:Y:S01]  /*0b20*/  FADD R2, R2, R15 ;  /* 0x0000000f02027221 */ /* 0x000fe20000000000 */
[----:B------:R-:W-:-:S02]  /*0b30*/  HADD2.F32 R15, -RZ, R20.H1_H1 ;  /* 0x30000014ff0f7230 */ /* 0x000fc40000004100 */
[----:B------:R-:W-:Y:S01]  /*0b40*/  FADD R3, R3, R22 ;  /* 0x0000001603037221 */ /* 0x000fe20000000000 */
[--C-:B------:R-:W-:Y:S02]  /*0b50*/  HADD2.F32 R20, -RZ, R14.reuse.H0_H0 ;  /* 0x2000000eff147230 */ /* 0x100fe40000004100 */
[----:B------:R-:W-:Y:S01]  /*0b60*/  FADD R4, R4, R15 ;  /* 0x0000000f04047221 */ /* 0x000fe20000000000 */
[----:B------:R-:W-:Y:S02]  /*0b70*/  HMUL2 R15, R21.H1_H1, R16 ;  /* 0x00000010150f7232 */ /* 0x000fe40000000c00 */
[----:B------:R-:W-:Y:S01]  /*0b80*/  FADD R5, R5, R20 ;  /* 0x0000001405057221 */ /* 0x000fe20000000000 */
[-C--:B------:R-:W-:Y:S02]  /*0b90*/  HMUL2 R20, R19.H1_H1, R17.reuse ;  /* 0x0000001113147232 */ /* 0x080fe40000000c00 */
[----:B------:R-:W-:Y:S02]  /*0ba0*/  HMUL2 R19, R21.H1_H1, R17 ;  /* 0x0000001115137232 */ /* 0x000fe40000000c00 */
[----:B------:R-:W-:-:S02]  /*0bb0*/  HADD2.F32 R21, -RZ, R14.H1_H1 ;  /* 0x3000000eff157230 */ /* 0x000fc40000004100 */
[C---:B------:R-:W-:Y:S02]  /*0bc0*/  HMUL2 R17, R18.reuse.H1_H1, R17 ;  /* 0x0000001112117232 */ /* 0x040fe40000000c00 */
[----:B------:R-:W-:Y:S02]  /*0bd0*/  HADD2.F32 R14, -RZ, R20.H0_H0 ;  /* 0x20000014ff0e7230 */ /* 0x000fe40000004100 */
[----:B------:R-:W-:Y:S02]  /*0be0*/  HMUL2 R16, R18.H1_H1, R16 ;  /* 0x0000001012107232 */ /* 0x000fe40000000c00 */
[----:B------:R-:W-:Y:S02]  /*0bf0*/  HADD2.F32 R18, -RZ, R19.H0_H0 ;  /* 0x20000013ff127230 */ /* 0x000fe40000004100 */
[----:B------:R-:W-:Y:S01]  /*0c00*/  FADD R6, R6, R21 ;  /* 0x0000001506067221 */ /* 0x000fe20000000000 */
[--C-:B------:R-:W-:Y:S02]  /*0c10*/  HADD2.F32 R21, -RZ, R17.reuse.H0_H0 ;  /* 0x20000011ff157230 */ /* 0x100fe40000004100 */
[----:B------:R-:W-:Y:S01]  /*0c20*/  FADD R7, R7, R14 ;  /* 0x0000000e07077221 */ /* 0x000fe20000000000 */
[----:B------:R-:W-:-:S02]  /*0c30*/  HADD2.F32 R14, -RZ, R17.H1_H1 ;  /* 0x30000011ff0e7230 */ /* 0x000fc40000004100 */
[----:B------:R-:W-:Y:S01]  /*0c40*/  FADD R11, R11, R18 ;  /* 0x000000120b0b7221 */ /* 0x000fe20000000000 */
[--C-:B------:R-:W-:Y:S02]  /*0c50*/  HADD2.F32 R17, -RZ, R15.reuse.H1_H1 ;  /* 0x3000000fff117230 */ /* 0x100fe40000004100 */
[----:B------:R-:W-:Y:S01]  /*0c60*/  FADD R32, R32, R21 ;  /* 0x0000001520207221 */ /* 0x000fe20000000000 */
[----:B------:R-:W-:Y:S02]  /*0c70*/  HADD2.F32 R23, -RZ, R20.H1_H1 ;  /* 0x30000014ff177230 */ /* 0x000fe40000004100 */
[----:B------:R-:W-:Y:S01]  /*0c80*/  FADD R33, R33, R14 ;  /* 0x0000000e21217221 */ /* 0x000fe20000000000 */
[----:B------:R-:W-:Y:S02]  /*0c90*/  HADD2.F32 R14, -RZ, R15.H0_H0 ;  /* 0x2000000fff0e7230 */ /* 0x000fe40000004100 */
[----:B------:R-:W-:Y:S01]  /*0ca0*/  FADD R10, R10, R17 ;  /* 0x000000110a0a7221 */ /* 0x000fe20000000000 */
[----:B------:R-:W-:-:S02]  /*0cb0*/  HADD2.F32 R15, -RZ, R16.H0_H0 ;  /* 0x20000010ff0f7230 */ /* 0x000fc40000004100 */
[----:B------:R-:W-:Y:S01]  /*0cc0*/  FADD R8, R8, R23 ;  /* 0x0000001708087221 */ /* 0x000fe20000000000 */
[----:B------:R-:W-:Y:S02]  /*0cd0*/  HADD2.F32 R19, -RZ, R19.H1_H1 ;  /* 0x30000013ff137230 */ /* 0x000fe40000004100 */
[----:B------:R-:W-:Y:S01]  /*0ce0*/  FADD R9, R9, R14 ;  /* 0x0000000e09097221 */ /* 0x000fe20000000000 */
[----:B------:R-:W-:Y:S02]  /*0cf0*/  HADD2.F32 R16, -RZ, R16.H1_H1 ;  /* 0x30000010ff107230 */ /* 0x000fe40000004100 */
[----:B------:R-:W-:Y:S01]  /*0d00*/  FADD R30, R30, R15 ;  /* 0x0000000f1e1e7221 */ /* 0x000fe20000000000 */
[----:B------:R-:W-:Y:S02]  /*0d10*/  FADD R12, R12, R19 ;  /* 0x000000130c0c7221 */ /* 0x000fe40000000000 */
[----:B------:R-:W-:Y:S01]  /*0d20*/  FADD R31, R31, R16 ;  /* 0x000000101f1f7221 */ /* 0x000fe20000000000 */
[----:B------:R-:W-:Y:S06]  /*0d30*/  BRA.U UP0, `(.L_x_4) ;  /* 0xfffffff900947547 */ /* 0x000fec000b83ffff */
[----:B------:R-:W-:Y:S01]  /*0d40*/  BAR.SYNC.DEFER_BLOCKING 0x0 ;  /* 0x0000000000007b1d */ /* 0x000fe20000010000 */
[----:B------:R-:W-:-:S04]  /*0d50*/  UIADD3 UR4, UPT, UPT, UR4, 0x20, URZ ;  /* 0x0000002004047890 */ /* 0x000fc8000fffe0ff */
[----:B------:R-:W-:-:S09]  /*0d60*/  UISETP.GE.U32.AND UP0, UPT, UR4, 0x200, UPT ;  /* 0x000002000400788c */ /* 0x000fd2000bf06070 */
[----:B------:R-:W-:Y:S05]  /*0d70*/  BRA.U !UP0, `(.L_x_5) ;  /* 0xfffffff508207547 */ /* 0x000fea000b83ffff */
[----:B------:R-:W0:Y:S01]  /*0d80*/  LDC.64 R14, c[0x0][0x390] ;  /* 0x0000e400ff0e7b82 */ /* 0x000e220000000a00 */
[----:B------:R-:W-:Y:S02]  /*0d90*/  ISETP.GT.AND P0, PT, R28, 0x1ff, PT ;  /* 0x000001ff1c00780c */ /* 0x000fe40003f04270 */
[C---:B------:R-:W-:Y:S02]  /*0da0*/  LEA R13, R25.reuse, R28, 0x9 ;  /* 0x0000001c190d7211 */ /* 0x040fe400078e48ff */
[C---:B------:R-:W-:Y:S02]  /*0db0*/  ISETP.GT.U32.OR P1, PT, R25.reuse, 0x1ff, P0 ;  /* 0x000001ff1900780c */ /* 0x040fe40000724470 */
[C---:B------:R-:W-:Y:S02]  /*0dc0*/  ISETP.GT.U32.OR P2, PT, R25.reuse, 0x1f7, P0 ;  /* 0x000001f71900780c */ /* 0x040fe40000744470 */
[C---:B------:R-:W-:Y:S02]  /*0dd0*/  ISETP.GT.U32.OR P3, PT, R25.reuse, 0x1ef, P0 ;  /* 0x000001ef1900780c */ /* 0x040fe40000764470 */
[----:B------:R-:W-:Y:S01]  /*0de0*/  ISETP.GT.U32.OR P0, PT, R25, 0x1e7, P0 ;  /* 0x000001e71900780c */ /* 0x000fe20000704470 */
[----:B0-----:R-:W-:-:S06]  /*0df0*/  IMAD.WIDE R14, R13, 0x4, R14 ;  /* 0x000000040d0e7825 */ /* 0x001fcc00078e020e */
[----:B------:R0:W-:Y:S04]  /*0e00*/  @!P1 STG.E desc[UR8][R14.64], R30 ;  /* 0x0000001e0e009986 */ /* 0x0001e8000c101908 */
        /* <DEDUP_REMOVED lines=10> */
[----:B------:R0:W-:Y:S01]  /*0eb0*/  @!P3 STG.E desc[UR8][R14.64+0x800c], R8 ;  /* 0x00800c080e00b986 */ /* 0x0001e2000c101908 */
[----:B------:R-:W-:Y:S05]  /*0ec0*/  @P0 EXIT ;  /* 0x000000000000094d */ /* 0x000fea0003800000 */
[----:B------:R-:W-:Y:S04]  /*0ed0*/  STG.E desc[UR8][R14.64+0xc000], R9 ;  /* 0x00c000090e007986 */ /* 0x000fe8000c101908 */
[----:B------:R-:W-:Y:S04]  /*0ee0*/  STG.E desc[UR8][R14.64+0xc004], R10 ;  /* 0x00c0040a0e007986 */ /* 0x000fe8000c101908 */
[----:B------:R-:W-:Y:S04]  /*0ef0*/  STG.E desc[UR8][R14.64+0xc008], R11 ;  /* 0x00c0080b0e007986 */ /* 0x000fe8000c101908 */
[----:B------:R-:W-:Y:S01]  /*0f00*/  STG.E desc[UR8][R14.64+0xc00c], R12 ;  /* 0x00c00c0c0e007986 */ /* 0x000fe2000c101908 */
[----:B------:R-:W-:Y:S05]  /*0f10*/  EXIT ;  /* 0x000000000000794d */ /* 0x000fea0003800000 */
.L_x_6:
        /* <DEDUP_REMOVED lines=14> */
.L_x_28:


//--------------------- .text._Z22matrix_multiplication4I6__halffEvPKT_S3_PT0_ --------------------------
	.section	.text._Z22matrix_multiplication4I6__halffEvPKT_S3_PT0_,"ax",@progbits
	.align	128
        .global         _Z22matrix_multiplication4I6__halffEvPKT_S3_PT0_
        .type           _Z22matrix_multiplication4I6__halffEvPKT_S3_PT0_,@function
        .size           _Z22matrix_multiplication4I6__halffEvPKT_S3_PT0_,(.L_x_29 - _Z22matrix_multiplication4I6__halffEvPKT_S3_PT0_)
        .other          _Z22matrix_multiplication4I6__halffEvPKT_S3_PT0_,@"STO_CUDA_ENTRY STV_DEFAULT"
_Z22matrix_multiplication4I6__halffEvPKT_S3_PT0_:
.text._Z22matrix_multiplication4I6__halffEvPKT_S3_PT0_:
[----:B------:R-:W-:Y:S01]  /*0000*/  LDC R1, c[0x0][0x37c] ;  /* 0x0000df00ff017b82 */ /* 0x000fe20000000800 */
[----:B------:R-:W0:Y:S07]  /*0010*/  S2R R0, SR_TID.Y ;  /* 0x0000000000007919 */ /* 0x000e2e0000002200 */
[----:B------:R-:W1:Y:S01]  /*0020*/  LDC R23, c[0x0][0x360] ;  /* 0x0000d800ff177b82 */ /* 0x000e620000000800 */
[----:B------:R-:W2:Y:S01]  /*0030*/  LDCU.64 UR8, c[0x0][0x358] ;  /* 0x00006b00ff0877ac */ /* 0x000ea20008000a00 */
[----:B------:R-:W3:Y:S06]  /*0040*/  S2R R2, SR_TID.X ;  /* 0x0000000000027919 */ /* 0x000eec0000002100 */
[----:B------:R-:W4:Y:S08]  /*0050*/  S2UR UR4, SR_CTAID.Y ;  /* 0x00000000000479c3 */ /* 0x000f300000002600 */
[----:B------:R-:W4:Y:S02]  /*0060*/  LDC R3, c[0x0][0x364] ;  /* 0x0000d900ff037b82 */ /* 0x000f240000000800 */
[----:B----4-:R-:W-:-:S05]  /*0070*/  IMAD R3, R3, UR4, RZ ;  /* 0x0000000403037c24 */ /* 0x010fca000f8e02ff */
[----:B0-----:R-:W-:-:S04]  /*0080*/  LEA R3, R3, R0, 0x2 ;  /* 0x0000000003037211 */ /* 0x001fc800078e10ff */
[----:B---3--:R-:W-:-:S04]  /*0090*/  LOP3.LUT P0, RZ, R3, 0x3ffffe00, R2, 0xc8, !PT ;  /* 0x3ffffe0003ff7812 */ /* 0x008fc8000780c802 */
[----:B------:R-:W-:-:S13]  /*00a0*/  ISETP.GT.U32.OR P0, PT, R2, 0x1f, P0 ;  /* 0x0000001f0200780c */ /* 0x000fda0000704470 */
[----:B------:R-:W0:Y:S01]  /*00b0*/  @!P0 LDC.64 R4, c[0x0][0x380] ;  /* 0x0000e000ff048b82 */ /* 0x000e220000000a00 */
[----:B------:R-:W-:-:S05]  /*00c0*/  @!P0 LEA R7, R3, R2, 0x9 ;  /* 0x0000000203078211 */ /* 0x000fca00078e48ff */
[----:B0-----:R-:W-:Y:S02]  /*00d0*/  @!P0 IMAD.WIDE.U32 R4, R7, 0x2, R4 ;  /* 0x0000000207048825 */ /* 0x001fe400078e0004 */
[----:B------:R-:W0:Y:S03]  /*00e0*/  S2UR UR5, SR_CgaCtaId ;  /* 0x00000000000579c3 */ /* 0x000e260000008800 */
[----:B--2---:R2:W3:Y:S01]  /*00f0*/  @!P0 LDG.E.U16 R15, desc[UR8][R4.64] ;  /* 0x00000008040f8981 */ /* 0x0044e2000c1e1500 */
[C---:B------:R-:W-:Y:S01]  /*0100*/  VIADD R17, R3.reuse, 0x8 ;  /* 0x0000000803117836 */ /* 0x040fe20000000000 */
[C---:B------:R-:W-:Y:S01]  /*0110*/  IADD3 R19, PT, PT, R3.reuse, 0x10, RZ ;  /* 0x0000001003137810 */ /* 0x040fe20007ffe0ff */
[----:B------:R-:W-:Y:S02]  /*0120*/  VIADD R21, R3, 0x18 ;  /* 0x0000001803157836 */ /* 0x000fe40000000000 */
[----:B------:R-:W1:Y:S01]  /*0130*/  S2UR UR7, SR_CTAID.X ;  /* 0x00000000000779c3 */ /* 0x000e620000002500 */
[----:B------:R-:W-:Y:S01]  /*0140*/  UMOV UR4, 0x400 ;  /* 0x0000040000047882 */ /* 0x000fe20000000000 */
[----:B------:R-:W-:-:S02]  /*0150*/  LOP3.LUT P1, RZ, R17, 0x7ffffe00, R2, 0xc8, !PT ;  /* 0x7ffffe0011ff7812 */ /* 0x000fc4000782c802 */
[--C-:B------:R-:W-:Y:S02]  /*0160*/  LOP3.LUT P2, RZ, R19, 0x7ffffe00, R2.reuse, 0xc8, !PT ;  /* 0x7ffffe0013ff7812 */ /* 0x100fe4000784c802 */
[----:B------:R-:W-:Y:S02]  /*0170*/  LOP3.LUT P4, RZ, R21, 0x7ffffe00, R2, 0xc8, !PT ;  /* 0x7ffffe0015ff7812 */ /* 0x000fe4000788c802 */
[C---:B------:R-:W-:Y:S01]  /*0180*/  ISETP.GT.U32.OR P1, PT, R2.reuse, 0x1f, P1 ;  /* 0x0000001f0200780c */ /* 0x040fe20000f24470 */
[----:B------:R-:W4:Y:S01]  /*0190*/  LDC.64 R6, c[0x0][0x388] ;  /* 0x0000e200ff067b82 */ /* 0x000f220000000a00 */
[C---:B------:R-:W-:Y:S02]  /*01a0*/  ISETP.GT.U32.OR P2, PT, R2.reuse, 0x1f, P2 ;  /* 0x0000001f0200780c */ /* 0x040fe40001744470 */
[----:B------:R-:W-:Y:S01]  /*01b0*/  ISETP.GT.U32.OR P4, PT, R2, 0x1f, P4 ;  /* 0x0000001f0200780c */ /* 0x000fe20002784470 */
[----:B0-----:R-:W-:-:S08]  /*01c0*/  ULEA UR6, UR5, UR4, 0x18 ;  /* 0x0000000405067291 */ /* 0x001fd0000f8ec0ff */
[----:B------:R-:W0:Y:S01]  /*01d0*/  @!P1 LDC.64 R12, c[0x0][0x380] ;  /* 0x0000e000ff0c9b82 */ /* 0x000e220000000a00 */
[----:B--2---:R-:W-:Y:S01]  /*01e0*/  LEA R5, R2, UR6, 0x1 ;  /* 0x0000000602057c11 */ /* 0x004fe2000f8e08ff */
[--C-:B------:R-:W-:Y:S01]  /*01f0*/  @!P2 IMAD R19, R19, 0x200, R2.reuse ;  /* 0x000002001313a824 */ /* 0x100fe200078e0202 */
[-C--:B------:R-:W-:Y:S01]  /*0200*/  @!P1 LEA R17, R17, R2.reuse, 0x9 ;  /* 0x0000000211119211 */ /* 0x080fe200078e48ff */
[----:B-1----:R-:W-:Y:S01]  /*0210*/  IMAD R4, R23, UR7, R2 ;  /* 0x0000000717047c24 */ /* 0x002fe2000f8e0202 */
[----:B------:R-:W-:Y:S02]  /*0220*/  LEA R14, R0, R5, 0x6 ;  /* 0x00000005000e7211 */ /* 0x000fe400078e30ff */
[----:B------:R-:W-:Y:S01]  /*0230*/  @!P4 LEA R21, R21, R2, 0x9 ;  /* 0x000000021515c211 */ /* 0x000fe200078e48ff */
[----:B------:R-:W1:Y:S01]  /*0240*/  @!P2 LDC.64 R10, c[0x0][0x380] ;  /* 0x0000e000ff0aab82 */ /* 0x000e620000000a00 */
[----:B------:R-:W-:Y:S01]  /*0250*/  ISETP.GT.AND P3, PT, R4, 0x1ff, PT ;  /* 0x000001ff0400780c */ /* 0x000fe20003f64270 */
[----:B------:R-:W-:-:S03]  /*0260*/  IMAD R23, R0, 0x200, R4 ;  /* 0x0000020000177824 */ /* 0x000fc600078e0204 */
[C---:B------:R-:W-:Y:S02]  /*0270*/  ISETP.GT.U32.OR P6, PT, R0.reuse, 0x1f, P3 ;  /* 0x0000001f0000780c */ /* 0x040fe40001fc4470 */
[----:B------:R-:W-:Y:S01]  /*0280*/  ISETP.GT.U32.OR P5, PT, R0, 0x17, P3 ;  /* 0x000000170000780c */ /* 0x000fe20001fa4470 */
[----:B------:R-:W2:Y:S01]  /*0290*/  @!P4 LDC.64 R8, c[0x0][0x380] ;  /* 0x0000e000ff08cb82 */ /* 0x000ea20000000a00 */
[----:B0-----:R-:W-:-:S06]  /*02a0*/  @!P1 IMAD.WIDE.U32 R12, R17, 0x2, R12 ;  /* 0x00000002110c9825 */ /* 0x001fcc00078e000c */
[----:B------:R-:W5:Y:S01]  /*02b0*/  @!P1 LDG.E.U16 R13, desc[UR8][R12.64] ;  /* 0x000000080c0d9981 */ /* 0x000f62000c1e1500 */
[----:B-1----:R-:W-:-:S06]  /*02c0*/  @!P2 IMAD.WIDE.U32 R10, R19, 0x2, R10 ;  /* 0x00000002130aa825 */ /* 0x002fcc00078e000a */
[----:B------:R-:W5:Y:S01]  /*02d0*/  @!P2 LDG.E.U16 R11, desc[UR8][R10.64] ;  /* 0x000000080a0ba981 */ /* 0x000f62000c1e1500 */
[----:B--2---:R-:W-:-:S04]  /*02e0*/  @!P4 IMAD.WIDE.U32 R16, R21, 0x2, R8 ;  /* 0x000000021510c825 */ /* 0x004fc800078e0008 */
[----:B----4-:R-:W-:Y:S02]  /*02f0*/  IMAD.WIDE R8, R23, 0x2, R6 ;  /* 0x0000000217087825 */ /* 0x010fe400078e0206 */
[----:B------:R-:W2:Y:S04]  /*0300*/  @!P4 LDG.E.U16 R17, desc[UR8][R16.64] ;  /* 0x000000081011c981 */ /* 0x000ea8000c1e1500 */
[----:B------:R-:W4:Y:S04]  /*0310*/  @!P6 LDG.E.U16 R22, desc[UR8][R8.64] ;  /* 0x000000080816e981 */ /* 0x000f28000c1e1500 */
[----:B------:R-:W4:Y:S04]  /*0320*/  @!P5 LDG.E.U16 R24, desc[UR8][R8.64+0x2000] ;  /* 0x002000080818d981 */ /* 0x000f28000c1e1500 */
[----:B---3--:R0:W-:Y:S01]  /*0330*/  @!P0 STS.U16 [R14], R15 ;  /* 0x0000000f0e008388 */ /* 0x0081e20000000400 */
[----:B------:R-:W-:-:S02]  /*0340*/  ISETP.GT.U32.OR P0, PT, R0, 0xf, P3 ;  /* 0x0000000f0000780c */ /* 0x000fc40001f04470 */
[----:B------:R-:W-:-:S11]  /*0350*/  ISETP.GT.U32.OR P3, PT, R0, 0x7, P3 ;  /* 0x000000070000780c */ /* 0x000fd60001f64470 */
[----:B------:R-:W3:Y:S04]  /*0360*/  @!P0 LDG.E.U16 R26, desc[UR8][R8.64+0x4000] ;  /* 0x00400008081a8981 */ /* 0x000ee8000c1e1500 */
[----:B------:R1:W3:Y:S01]  /*0370*/  @!P3 LDG.E.U16 R28, desc[UR8][R8.64+0x6000] ;  /* 0x00600008081cb981 */ /* 0x0002e2000c1e1500 */
[----:B------:R-:W-:-:S04]  /*0380*/  UIADD3 UR4, UPT, UPT, UR4, 0x1000, URZ ;  /* 0x0000100004047890 */ /* 0x000fc8000fffe0ff */
[----:B------:R-:W-:-:S06]  /*0390*/  ULEA UR4, UR5, UR4, 0x18 ;  /* 0x0000000405047291 */ /* 0x000fcc000f8ec0ff */
[----:B------:R-:W-:-:S05]  /*03a0*/  LEA R7, R2, UR4, 0x1 ;  /* 0x0000000402077c11 */ /* 0x000fca000f8e08ff */
[C---:B0-----:R-:W-:Y:S01]  /*03b0*/  IMAD R15, R0.reuse, 0x40, R7 ;  /* 0x00000040000f7824 */ /* 0x041fe200078e0207 */
[----:B------:R-:W-:Y:S01]  /*03c0*/  LEA R19, R0, UR6, 0x6 ;  /* 0x0000000600137c11 */ /* 0x000fe2000f8e30ff */
[----:B------:R-:W-:Y:S01]  /*03d0*/  HFMA2 R6, -RZ, RZ, 0, 0 ;  /* 0x00000000ff067431 */ /* 0x000fe200000001ff */
[----:B-----5:R0:W-:Y:S04]  /*03e0*/  @!P1 STS.U16 [R14+0x200], R13 ;  /* 0x0002000d0e009388 */ /* 0x0201e80000000400 */
[----:B------:R0:W-:Y:S04]  /*03f0*/  @!P2 STS.U16 [R14+0x400], R11 ;  /* 0x0004000b0e00a388 */ /* 0x0001e80000000400 */
[----:B--2---:R0:W-:Y:S04]  /*0400*/  @!P4 STS.U16 [R14+0x600], R17 ;  /* 0x000600110e00c388 */ /* 0x0041e80000000400 */
[----:B----4-:R0:W-:Y:S04]  /*0410*/  @!P6 STS.U16 [R15], R22 ;  /* 0x000000160f00e388 */ /* 0x0101e80000000400 */
[----:B------:R0:W-:Y:S01]  /*0420*/  @!P5 STS.U16 [R15+0x200], R24 ;  /* 0x000200180f00d388 */ /* 0x0001e20000000400 */
[----:B-1----:R-:W-:Y:S01]  /*0430*/  CS2R R8, SRZ ;  /* 0x0000000000087805 */ /* 0x002fe2000001ff00 */
[----:B------:R-:W-:Y:S01]  /*0440*/  IMAD.MOV.U32 R18, RZ, RZ, RZ ;  /* 0x000000ffff127224 */ /* 0x000fe200078e00ff */
[----:B------:R-:W-:Y:S01]  /*0450*/  MOV R20, RZ ;  /* 0x000000ff00147202 */ /* 0x000fe20000000f00 */
[----:B------:R-:W-:Y:S01]  /*0460*/  VIADD R19, R19, 0x400 ;  /* 0x0000040013137836 */ /* 0x000fe20000000000 */
[----:B------:R-:W-:Y:S01]  /*0470*/  UMOV UR4, URZ ;  /* 0x000000ff00047c82 */ /* 0x000fe20008000000 */
[----:B---3--:R0:W-:Y:S04]  /*0480*/  @!P0 STS.U16 [R15+0x400], R26 ;  /* 0x0004001a0f008388 */ /* 0x0081e80000000400 */
[----:B------:R0:W-:Y:S02]  /*0490*/  @!P3 STS.U16 [R15+0x600], R28 ;  /* 0x0006001c0f00b388 */ /* 0x0001e40000000400 */
.L_x_12:
[----:B------:R-:W-:Y:S05]  /*04a0*/  WARPSYNC.ALL ;  /* 0x0000000000007948 */ /* 0x000fea0003800000 */
[----:B------:R-:W-:Y:S01]  /*04b0*/  BAR.SYNC.DEFER_BLOCKING 0x0 ;  /* 0x0000000000007b1d */ /* 0x000fe20000010000 */
[----:B0-----:R-:W-:Y:S01]  /*04c0*/  IADD3 R11, PT, PT, R7, 0x80, RZ ;  /* 0x00000080070b7810 */ /* 0x001fe20007ffe0ff */
[----:B------:R-:W-:Y:S01]  /*04d0*/  IMAD R21, R20, 0x800, R19 ;  /* 0x0000080014157824 */ /* 0x000fe200078e0213 */
[----:B------:R-:W-:-:S03]  /*04e0*/  MOV R28, 0x400 ;  /* 0x00000400001c7802 */ /* 0x000fc60000000f00 */
[----:B------:R-:W-:Y:S01]  /*04f0*/  BSSY.RECONVERGENT B0, `(.L_x_7) ;  /* 0x000003f000007945 */ /* 0x000fe20003800200 */
[----:B-1----:R-:W-:-:S07]  /*0500*/  IMAD R22, R20, 0x800, R11 ;  /* 0x0000080014167824 */ /* 0x002fce00078e020b */
.L_x_8:
[----:B------:R-:W-:Y:S01]  /*0510*/  LDS.U16 R27, [R22+-0x80] ;  /* 0xffff8000161b7984 */ /* 0x000fe20000000400 */
[----:B------:R-:W-:-:S03]  /*0520*/  IADD3 R28, PT, PT, R28, 0x8, RZ ;  /* 0x000000081c1c7810 */ /* 0x000fc60007ffe0ff */
[----:B------:R-:W0:Y:S01]  /*0530*/  LDS.64 R10, [R21+-0x400] ;  /* 0xfffc0000150a7984 */ /* 0x000e220000000a00 */
[----:B------:R-:W-:-:S03]  /*0540*/  ISETP.NE.AND P0, PT, R28, 0x440, PT ;  /* 0x000004401c00780c */ /* 0x000fc60003f05270 */
[----:B------:R-:W1:Y:S04]  /*0550*/  LDS.64 R12, [R21+-0x200] ;  /* 0xfffe0000150c7984 */ /* 0x000e680000000a00 */
[----:B------:R-:W2:Y:S04]  /*0560*/  LDS.64 R14, [R21] ;  /* 0x00000000150e7984 */ /* 0x000ea80000000a00 */
[----:B------:R3:W4:Y:S04]  /*0570*/  LDS.64 R16, [R21+0x200] ;  /* 0x0002000015107984 */ /* 0x0007280000000a00 */
[----:B------:R-:W5:Y:S01]  /*0580*/  LDS.U16 R23, [R22+-0x40] ;  /* 0xffffc00016177984 */ /* 0x000f620000000400 */
[----:B---3--:R-:W-:-:S02]  /*0590*/  VIADD R21, R21, 0x8 ;  /* 0x0000000815157836 */ /* 0x008fc40000000000 */
[-C--:B0-----:R-:W-:Y:S02]  /*05a0*/  HMUL2 R24, R10.H0_H0, R27.reuse.H0_H0 ;  /* 0x2000001b0a187232 */ /* 0x081fe40000000800 */
[----:B-1----:R-:W-:-:S03]  /*05b0*/  HMUL2 R29, R12.H0_H0, R27.H0_H0 ;  /* 0x2000001b0c1d7232 */ /* 0x002fc60000000800 */
[----:B------:R-:W-:Y:S01]  /*05c0*/  HADD2.F32 R25, -RZ, R24.H0_H0 ;  /* 0x20000018ff197230 */ /* 0x000fe20000004100 */
[----:B------:R-:W-:Y:S01]  /*05d0*/  PRMT R12, R10, 0x7632, R12 ;  /* 0x000076320a0c7816 */ /* 0x000fe2000000000c */
[----:B------:R-:W-:-:S03]  /*05e0*/  HADD2.F32 R29, -RZ, R29.H0_H0 ;  /* 0x2000001dff1d7230 */ /* 0x000fc60000004100 */
[----:B------:R-:W-:Y:S01]  /*05f0*/  FADD R24, R25, R18 ;  /* 0x0000001219187221 */ /* 0x000fe20000000000 */
[-C--:B--2---:R-:W-:Y:S01]  /*0600*/  HMUL2 R25, R14.H0_H0, R27.reuse.H0_H0 ;  /* 0x2000001b0e197232 */ /* 0x084fe20000000800 */
[----:B------:R-:W0:Y:S01]  /*0610*/  LDS.U16 R18, [R22] ;  /* 0x0000000016127984 */ /* 0x000e220000000400 */
[----:B----4-:R-:W-:Y:S01]  /*0620*/  HMUL2 R26, R16.H0_H0, R27.H0_H0 ;  /* 0x2000001b101a7232 */ /* 0x010fe20000000800 */
[----:B------:R-:W-:Y:S01]  /*0630*/  PRMT R16, R14, 0x7632, R16 ;  /* 0x000076320e107816 */ /* 0x000fe20000000010 */
[----:B------:R-:W-:Y:S01]  /*0640*/  FADD R9, R29, R9 ;  /* 0x000000091d097221 */ /* 0x000fe20000000000 */
[----:B------:R1:W2:Y:S01]  /*0650*/  LDS.U16 R27, [R22+0x40] ;  /* 0x00004000161b7984 */ /* 0x0002a20000000400 */
[-C--:B-----5:R-:W-:Y:S02]  /*0660*/  HMUL2 R10, R12, R23.reuse.H0_H0 ;  /* 0x200000170c0a7232 */ /* 0x0a0fe40000000000 */
[----:B------:R-:W-:Y:S02]  /*0670*/  HADD2.F32 R25, -RZ, R25.H0_H0 ;  /* 0x20000019ff197230 */ /* 0x000fe40000004100 */
[----:B------:R-:W-:Y:S01]  /*0680*/  HMUL2 R14, R16, R23.H0_H0 ;  /* 0x20000017100e7232 */ /* 0x000fe20000000000 */
[C-C-:B------:R-:W-:Y:S01]  /*0690*/  PRMT R23, R11.reuse, 0x5410, R13.reuse ;  /* 0x000054100b177816 */ /* 0x140fe2000000000d */
[----:B------:R-:W-:Y:S01]  /*06a0*/  HADD2.F32 R29, -RZ, R26.H0_H0 ;  /* 0x2000001aff1d7230 */ /* 0x000fe20000004100 */
[----:B------:R-:W-:Y:S01]  /*06b0*/  PRMT R13, R11, 0x7632, R13 ;  /* 0x000076320b0d7816 */ /* 0x000fe2000000000d */
[----:B------:R-:W-:Y:S01]  /*06c0*/  FADD R8, R25, R8 ;  /* 0x0000000819087221 */ /* 0x000fe20000000000 */
[C-C-:B------:R-:W-:Y:S01]  /*06d0*/  PRMT R11, R15.reuse, 0x5410, R17.reuse ;  /* 0x000054100f0b7816 */ /* 0x140fe20000000011 */
[--C-:B------:R-:W-:Y:S01]  /*06e0*/  HADD2.F32 R25, -RZ, R14.reuse.H0_H0 ;  /* 0x2000000eff197230 */ /* 0x100fe20000004100 */
[----:B------:R-:W-:Y:S01]  /*06f0*/  PRMT R17, R15, 0x7632, R17 ;  /* 0x000076320f117816 */ /* 0x000fe20000000011 */
[----:B------:R-:W-:Y:S01]  /*0700*/  FADD R6, R29, R6 ;  /* 0x000000061d067221 */ /* 0x000fe20000000000 */
[----:B------:R-:W-:Y:S01]  /*0710*/  HADD2.F32 R29, -RZ, R14.H1_H1 ;  /* 0x3000000eff1d7230 */ /* 0x000fe20000004100 */
[----:B-1----:R-:W-:Y:S01]  /*0720*/  IADD3 R22, PT, PT, R22, 0x100, RZ ;  /* 0x0000010016167810 */ /* 0x002fe20007ffe0ff */
[----:B------:R-:W-:-:S03]  /*0730*/  FADD R8, R8, R25 ;  /* 0x0000001908087221 */ /* 0x000fc60000000000 */
[----:B------:R-:W-:Y:S01]  /*0740*/  FADD R6, R6, R29 ;  /* 0x0000001d06067221 */ /* 0x000fe20000000000 */
[-C--:B0-----:R-:W-:Y:S02]  /*0750*/  HMUL2 R12, R11, R18.reuse.H0_H0 ;  /* 0x200000120b0c7232 */ /* 0x081fe40000000000 */
[--C-:B------:R-:W-:Y:S02]  /*0760*/  HADD2.F32 R11, -RZ, R10.reuse.H0_H0 ;  /* 0x2000000aff0b7230 */ /* 0x100fe40000004100 */
[----:B------:R-:W-:Y:S02]  /*0770*/  HMUL2 R18, R23, R18.H0_H0 ;  /* 0x2000001217127232 */ /* 0x000fe40000000000 */
[----:B------:R-:W-:Y:S02]  /*0780*/  HADD2.F32 R10, -RZ, R10.H1_H1 ;  /* 0x3000000aff0a7230 */ /* 0x000fe40000004100 */
[----:B--2---:R-:W-:Y:S02]  /*0790*/  HMUL2 R17, R17, R27.H0_H0 ;  /* 0x2000001b11117232 */ /* 0x004fe40000000000 */
[----:B------:R-:W-:-:S02]  /*07a0*/  HADD2.F32 R15, -RZ, R12.H0_H0 ;  /* 0x2000000cff0f7230 */ /* 0x000fc40000004100 */
[----:B------:R-:W-:Y:S01]  /*07b0*/  FADD R11, R24, R11 ;  /* 0x0000000b180b7221 */ /* 0x000fe20000000000 */
[----:B------:R-:W-:Y:S02]  /*07c0*/  HMUL2 R13, R13, R27.H0_H0 ;  /* 0x2000001b0d0d7232 */ /* 0x000fe40000000000 */
[----:B------:R-:W-:Y:S01]  /*07d0*/  FADD R9, R9, R10 ;  /* 0x0000000a09097221 */ /* 0x000fe20000000000 */
[----:B------:R-:W-:Y:S02]  /*07e0*/  HADD2.F32 R10, -RZ, R18.H0_H0 ;  /* 0x20000012ff0a7230 */ /* 0x000fe40000004100 */
[----:B------:R-:W-:Y:S01]  /*07f0*/  FADD R8, R8, R15 ;  /* 0x0000000f08087221 */ /* 0x000fe20000000000 */
[----:B------:R-:W-:Y:S02]  /*0800*/  HADD2.F32 R23, -RZ, R12.H1_H1 ;  /* 0x3000000cff177230 */ /* 0x000fe40000004100 */
[----:B------:R-:W-:Y:S02]  /*0810*/  HADD2.F32 R18, -RZ, R18.H1_H1 ;  /* 0x30000012ff127230 */ /* 0x000fe40000004100 */
[----:B------:R-:W-:Y:S01]  /*0820*/  FADD R10, R11, R10 ;  /* 0x0000000a0b0a7221 */ /* 0x000fe20000000000 */
[----:B------:R-:W-:-:S02]  /*0830*/  HADD2.F32 R15, -RZ, R17.H0_H0 ;  /* 0x20000011ff0f7230 */ /* 0x000fc40000004100 */
[----:B------:R-:W-:Y:S01]  /*0840*/  FADD R6, R6, R23 ;  /* 0x0000001706067221 */ /* 0x000fe20000000000 */
[----:B------:R-:W-:Y:S02]  /*0850*/  HADD2.F32 R17, -RZ, R17.H1_H1 ;  /* 0x30000011ff117230 */ /* 0x000fe40000004100 */
[----:B------:R-:W-:Y:S01]  /*0860*/  FADD R9, R9, R18 ;  /* 0x0000001209097221 */ /* 0x000fe20000000000 */
[--C-:B------:R-:W-:Y:S02]  /*0870*/  HADD2.F32 R11, -RZ, R13.reuse.H0_H0 ;  /* 0x2000000dff0b7230 */ /* 0x100fe40000004100 */
[----:B------:R-:W-:Y:S01]  /*0880*/  FADD R8, R8, R15 ;  /* 0x0000000f08087221 */ /* 0x000fe20000000000 */
[----:B------:R-:W-:Y:S02]  /*0890*/  HADD2.F32 R12, -RZ, R13.H1_H1 ;  /* 0x3000000dff0c7230 */ /* 0x000fe40000004100 */
[----:B------:R-:W-:Y:S01]  /*08a0*/  FADD R6, R6, R17 ;  /* 0x0000001106067221 */ /* 0x000fe20000000000 */
[----:B------:R-:W-:-:S02]  /*08b0*/  FADD R18, R10, R11 ;  /* 0x0000000b0a127221 */ /* 0x000fc40000000000 */
[----:B------:R-:W-:Y:S01]  /*08c0*/  FADD R9, R9, R12 ;  /* 0x0000000c09097221 */ /* 0x000fe20000000000 */
[----:B------:R-:W-:Y:S06]  /*08d0*/  @P0 BRA `(.L_x_8) ;  /* 0xfffffffc000c0947 */ /* 0x000fec000383ffff */
[----:B------:R-:W-:Y:S05]  /*08e0*/  BSYNC.RECONVERGENT B0 ;  /* 0x0000000000007941 */ /* 0x000fea0003800200 */
.L_x_7:
[----:B------:R-:W-:-:S09]  /*08f0*/  UISETP.GT.U32.AND UP0, UPT, UR4, 0x1df, UPT ;  /* 0x000001df0400788c */ /* 0x000fd2000bf04070 */
[----:B------:R-:W-:Y:S05]  /*0900*/  BRA.U UP0, `(.L_x_9) ;  /* 0x0000000500247547 */ /* 0x000fea000b800000 */
[----:B------:R-:W-:Y:S01]  /*0910*/  UIADD3 UR5, UPT, UPT, UR4, 0x20, URZ ;  /* 0x0000002004057890 */ /* 0x000fe2000fffe0ff */
[C---:B------:R-:W-:Y:S01]  /*0920*/  ISETP.GT.U32.AND P0, PT, R2.reuse, 0x1f, PT ;  /* 0x0000001f0200780c */ /* 0x040fe20003f04070 */
[C---:B------:R-:W-:Y:S01]  /*0930*/  VIADD R14, R3.reuse, 0x10 ;  /* 0x00000010030e7836 */ /* 0x040fe20000000000 */
[C---:B------:R-:W-:Y:S02]  /*0940*/  IADD3 R16, PT, PT, R3.reuse, 0x18, RZ ;  /* 0x0000001803107810 */ /* 0x040fe40007ffe0ff */
[----:B------:R-:W-:Y:S01]  /*0950*/  IADD3 R24, PT, PT, R3, 0x8, RZ ;  /* 0x0000000803187810 */ /* 0x000fe20007ffe0ff */
[----:B------:R-:W-:Y:S01]  /*0960*/  VIADD R10, R2, UR5 ;  /* 0x00000005020a7c36 */ /* 0x000fe20008000000 */
[C---:B------:R-:W-:Y:S02]  /*0970*/  ISETP.GT.U32.AND P4, PT, R0.reuse, 0x1f, PT ;  /* 0x0000001f0000780c */ /* 0x040fe40003f84070 */
[----:B------:R-:W-:Y:S02]  /*0980*/  ISETP.GT.U32.AND P5, PT, R0, 0x17, PT ;  /* 0x000000170000780c */ /* 0x000fe40003fa4070 */
[----:B------:R-:W-:-:S02]  /*0990*/  ISETP.GT.U32.AND P1, PT, R10, 0x1ff, PT ;  /* 0x000001ff0a00780c */ /* 0x000fc40003f24070 */
[C---:B------:R-:W-:Y:S02]  /*09a0*/  VIMNMX.U32 R10, PT, PT, R3.reuse, R10, !PT ;  /* 0x0000000a030a7248 */ /* 0x040fe40007fe0000 */
[C---:B------:R-:W-:Y:S02]  /*09b0*/  ISETP.GT.U32.OR P3, PT, R3.reuse, 0x1f7, P1 ;  /* 0x000001f70300780c */ /* 0x040fe40000f64470 */
[C---:B------:R-:W-:Y:S02]  /*09c0*/  ISETP.GT.U32.OR P2, PT, R3.reuse, 0x1ef, P1 ;  /* 0x000001ef0300780c */ /* 0x040fe40000f44470 */
[----:B------:R-:W-:Y:S02]  /*09d0*/  ISETP.GT.U32.OR P3, PT, R2, 0x1f, P3 ;  /* 0x0000001f0200780c */ /* 0x000fe40001f64470 */
[----:B------:R-:W-:Y:S02]  /*09e0*/  ISETP.GT.U32.OR P1, PT, R3, 0x1e7, P1 ;  /* 0x000001e70300780c */ /* 0x000fe40000f24470 */
[----:B------:R-:W-:-:S02]  /*09f0*/  ISETP.GT.U32.OR P0, PT, R10, 0x1ff, P0 ;  /* 0x000001ff0a00780c */ /* 0x000fc40000704470 */
[C---:B------:R-:W-:Y:S02]  /*0a00*/  ISETP.GT.U32.OR P2, PT, R2.reuse, 0x1f, P2 ;  /* 0x0000001f0200780c */ /* 0x040fe40001744470 */
[----:B------:R-:W-:Y:S02]  /*0a10*/  ISETP.GT.U32.OR P1, PT, R2, 0x1f, P1 ;  /* 0x0000001f0200780c */ /* 0x000fe40000f24470 */
[----:B------:R-:W-:-:S03]  /*0a20*/  ISETP.GT.U32.AND P6, PT, R0, 0xf, PT ;  /* 0x0000000f0000780c */ /* 0x000fc60003fc4070 */
[----:B------:R-:W0:Y:S01]  /*0a30*/  @!P3 LDC.64 R10, c[0x0][0x380] ;  /* 0x0000e000ff0abb82 */ /* 0x000e220000000a00 */
[----:B------:R-:W-:-:S03]  /*0a40*/  @!P3 VIADD R27, R2, UR4 ;  /* 0x00000004021bbc36 */ /* 0x000fc60008000000 */
[----:B------:R-:W-:Y:S01]  /*0a50*/  @!P0 IADD3 R12, PT, PT, R2, UR4, RZ ;  /* 0x00000004020c8c10 */ /* 0x000fe2000fffe0ff */
[----:B------:R-:W-:Y:S01]  /*0a60*/  @!P3 IMAD R27, R24, 0x200, R27 ;  /* 0x00000200181bb824 */ /* 0x000fe200078e021b */
[C---:B------:R-:W-:Y:S02]  /*0a70*/  @!P2 IADD3 R25, PT, PT, R2.reuse, UR4, RZ ;  /* 0x000000040219ac10 */ /* 0x040fe4000fffe0ff */
[----:B------:R-:W1:Y:S01]  /*0a80*/  @!P0 LDC.64 R22, c[0x0][0x380] ;  /* 0x0000e000ff168b82 */ /* 0x000e620000000a00 */
[----:B------:R-:W-:Y:S01]  /*0a90*/  @!P1 VIADD R21, R2, UR4 ;  /* 0x0000000402159c36 */ /* 0x000fe20008000000 */
[----:B------:R-:W-:Y:S02]  /*0aa0*/  @!P2 LEA R25, R14, R25, 0x9 ;  /* 0x000000190e19a211 */ /* 0x000fe400078e48ff */
[----:B------:R-:W-:Y:S01]  /*0ab0*/  @!P0 LEA R29, R3, R12, 0x9 ;  /* 0x0000000c031d8211 */ /* 0x000fe200078e48ff */
[----:B------:R-:W-:-:S03]  /*0ac0*/  @!P1 IMAD R21, R16, 0x200, R21 ;  /* 0x0000020010159824 */ /* 0x000fc600078e0215 */
[----:B------:R-:W2:Y:S08]  /*0ad0*/  @!P2 LDC.64 R12, c[0x0][0x380] ;  /* 0x0000e000ff0cab82 */ /* 0x000eb00000000a00 */
[----:B------:R-:W3:Y:S01]  /*0ae0*/  @!P1 LDC.64 R14, c[0x0][0x380] ;  /* 0x0000e000ff0e9b82 */ /* 0x000ee20000000a00 */
[----:B0-----:R-:W-:-:S04]  /*0af0*/  @!P3 IMAD.WIDE.U32 R10, R27, 0x2, R10 ;  /* 0x000000021b0ab825 */ /* 0x001fc800078e000a */
[----:B------:R-:W-:Y:S02]  /*0b00*/  VIADD R27, R0, UR5 ;  /* 0x00000005001b7c36 */ /* 0x000fe40008000000 */
[----:B------:R-:W4:Y:S01]  /*0b10*/  @!P3 LDG.E.U16 R10, desc[UR8][R10.64+0x40] ;  /* 0x000040080a0ab981 */ /* 0x000f22000c1e1500 */
[----:B------:R-:W0:Y:S01]  /*0b20*/  LDC.64 R16, c[0x0][0x388] ;  /* 0x0000e200ff107b82 */ /* 0x000e220000000a00 */
[----:B-1----:R-:W-:Y:S01]  /*0b30*/  @!P0 IMAD.WIDE.U32 R22, R29, 0x2, R22 ;  /* 0x000000021d168825 */ /* 0x002fe200078e0016 */
[C---:B------:R-:W-:Y:S02]  /*0b40*/  ISETP.GT.U32.OR P4, PT, R27.reuse, 0x1ff, P4 ;  /* 0x000001ff1b00780c */ /* 0x040fe40002784470 */
[C---:B------:R-:W-:Y:S02]  /*0b50*/  ISETP.GT.U32.OR P5, PT, R27.reuse, 0x1f7, P5 ;  /* 0x000001f71b00780c */ /* 0x040fe40002fa4470 */
[----:B------:R-:W-:Y:S01]  /*0b60*/  ISETP.GT.U32.OR P6, PT, R27, 0x1ef, P6 ;  /* 0x000001ef1b00780c */ /* 0x000fe200037c4470 */
[----:B------:R-:W5:Y:S01]  /*0b70*/  @!P0 LDG.E.U16 R22, desc[UR8][R22.64+0x40] ;  /* 0x0000400816168981 */ /* 0x000f62000c1e1500 */
[C---:B------:R-:W-:Y:S01]  /*0b80*/  ISETP.GT.OR P4, PT, R4.reuse, 0x1ff, P4 ;  /* 0x000001ff0400780c */ /* 0x040fe20002784670 */
[----:B--2---:R-:W-:Y:S01]  /*0b90*/  @!P2 IMAD.WIDE.U32 R12, R25, 0x2, R12 ;  /* 0x00000002190ca825 */ /* 0x004fe200078e000c */
[----:B------:R-:W-:-:S02]  /*0ba0*/  ISETP.GT.OR P5, PT, R4, 0x1ff, P5 ;  /* 0x000001ff0400780c */ /* 0x000fc40002fa4670 */
[----:B------:R-:W-:Y:S02]  /*0bb0*/  ISETP.GT.OR P6, PT, R4, 0x1ff, P6 ;  /* 0x000001ff0400780c */ /* 0x000fe400037c4670 */
[----:B------:R-:W-:Y:S01]  /*0bc0*/  LEA R29, R27, R4, 0x9 ;  /* 0x000000041b1d7211 */ /* 0x000fe200078e48ff */
[----:B------:R-:W2:Y:S01]  /*0bd0*/  @!P2 LDG.E.U16 R12, desc[UR8][R12.64+0x40] ;  /* 0x000040080c0ca981 */ /* 0x000ea2000c1e1500 */
[----:B---3--:R-:W-:-:S06]  /*0be0*/  @!P1 IMAD.WIDE.U32 R14, R21, 0x2, R14 ;  /* 0x00000002150e9825 */ /* 0x008fcc00078e000e */
[----:B------:R-:W3:Y:S01]  /*0bf0*/  @!P1 LDG.E.U16 R14, desc[UR8][R14.64+0x40] ;  /* 0x000040080e0e9981 */ /* 0x000ee2000c1e1500 */
[----:B0-----:R-:W-:-:S05]  /*0c00*/  IMAD.WIDE R16, R29, 0x2, R16 ;  /* 0x000000021d107825 */ /* 0x001fca00078e0210 */
[----:B------:R-:W3:Y:S04]  /*0c10*/  @!P4 LDG.E.U16 R24, desc[UR8][R16.64] ;  /* 0x000000081018c981 */ /* 0x000ee8000c1e1500 */
[----:B------:R-:W3:Y:S04]  /*0c20*/  @!P5 LDG.E.U16 R26, desc[UR8][R16.64+0x2000] ;  /* 0x00200008101ad981 */ /* 0x000ee8000c1e1500 */
[----:B------:R-:W3:Y:S01]  /*0c30*/  @!P6 LDG.E.U16 R28, desc[UR8][R16.64+0x4000] ;  /* 0x00400008101ce981 */ /* 0x000ee2000c1e1500 */
[----:B------:R-:W-:-:S05]  /*0c40*/  LOP3.LUT R20, R20, 0x1, RZ, 0x3c, !PT ;  /* 0x0000000114147812 */ /* 0x000fca00078e3cff */
[C---:B------:R-:W-:Y:S01]  /*0c50*/  IMAD R21, R20.reuse, 0x800, R5 ;  /* 0x0000080014157824 */ /* 0x040fe200078e0205 */
[----:B------:R-:W-:-:S03]  /*0c60*/  LEA R25, R20, R7, 0xb ;  /* 0x0000000714197211 */ /* 0x000fc600078e58ff */
[C---:B------:R-:W-:Y:S01]  /*0c70*/  IMAD R21, R0.reuse, 0x40, R21 ;  /* 0x0000004000157824 */ /* 0x040fe200078e0215 */
[C---:B------:R-:W-:Y:S01]  /*0c80*/  LEA R25, R0.reuse, R25, 0x6 ;  /* 0x0000001900197211 */ /* 0x040fe200078e30ff */
[----:B------:R-:W-:Y:S01]  /*0c90*/  UMOV UR4, UR5 ;  /* 0x0000000500047c82 */ /* 0x000fe20008000000 */
[----:B------:R-:W-:Y:S02]  /*0ca0*/  BSSY.RECONVERGENT B0, `(.L_x_10) ;  /* 0x000000e000007945 */ /* 0x000fe40003800200 */
[----:B----4-:R0:W-:Y:S04]  /*0cb0*/  @!P3 STS.U16 [R21+0x200], R10 ;  /* 0x0002000a1500b388 */ /* 0x0101e80000000400 */
[----:B-----5:R0:W-:Y:S01]  /*0cc0*/  @!P0 STS.U16 [R21], R22 ;  /* 0x0000001615008388 */ /* 0x0201e20000000400 */
[----:B------:R-:W-:-:S04]  /*0cd0*/  ISETP.GT.U32.AND P0, PT, R0, 0x7, PT ;  /* 0x000000070000780c */ /* 0x000fc80003f04070 */
[----:B------:R-:W-:Y:S01]  /*0ce0*/  ISETP.GT.U32.OR P0, PT, R27, 0x1e7, P0 ;  /* 0x000001e71b00780c */ /* 0x000fe20000704470 */
[----:B--2---:R0:W-:Y:S03]  /*0cf0*/  @!P2 STS.U16 [R21+0x400], R12 ;  /* 0x0004000c1500a388 */ /* 0x0041e60000000400 */
[----:B------:R-:W-:Y:S01]  /*0d00*/  ISETP.GT.OR P0, PT, R4, 0x1ff, P0 ;  /* 0x000001ff0400780c */ /* 0x000fe20000704670 */
[----:B---3--:R0:W-:Y:S04]  /*0d10*/  @!P1 STS.U16 [R21+0x600], R14 ;  /* 0x0006000e15009388 */ /* 0x0081e80000000400 */
[----:B------:R0:W-:Y:S04]  /*0d20*/  @!P4 STS.U16 [R25], R24 ;  /* 0x000000181900c388 */ /* 0x0001e80000000400 */
[----:B------:R0:W-:Y:S04]  /*0d30*/  @!P5 STS.U16 [R25+0x200], R26 ;  /* 0x0002001a1900d388 */ /* 0x0001e80000000400 */
[----:B------:R0:W-:Y:S01]  /*0d40*/  @!P6 STS.U16 [R25+0x400], R28 ;  /* 0x0004001c1900e388 */ /* 0x0001e20000000400 */
[----:B------:R-:W-:Y:S05]  /*0d50*/  @P0 BRA `(.L_x_11) ;  /* 0x0000000000080947 */ /* 0x000fea0003800000 */
[----:B------:R-:W2:Y:S04]  /*0d60*/  LDG.E.U16 R16, desc[UR8][R16.64+0x6000] ;  /* 0x0060000810107981 */ /* 0x000ea8000c1e1500 */
[----:B--2---:R1:W-:Y:S02]  /*0d70*/  STS.U16 [R25+0x600], R16 ;  /* 0x0006001019007388 */ /* 0x0043e40000000400 */
.L_x_11:
[----:B------:R-:W-:Y:S05]  /*0d80*/  BSYNC.RECONVERGENT B0 ;  /* 0x0000000000007941 */ /* 0x000fea0003800200 */
.L_x_10:
[----:B------:R-:W-:Y:S05]  /*0d90*/  BRA `(.L_x_12) ;  /* 0xfffffff400c07947 */ /* 0x000fea000383ffff */
.L_x_9:
[----:B------:R-:W0:Y:S01]  /*0da0*/  LDC.64 R10, c[0x0][0x390] ;  /* 0x0000e400ff0a7b82 */ /* 0x000e220000000a00 */
[C---:B------:R-:W-:Y:S01]  /*0db0*/  ISETP.GT.U32.AND P0, PT, R3.reuse, 0x1ff, PT ;  /* 0x000001ff0300780c */ /* 0x040fe20003f04070 */
[C---:B------:R-:W-:Y:S01]  /*0dc0*/  IMAD R5, R3.reuse, 0x200, R4 ;  /* 0x0000020003057824 */ /* 0x040fe200078e0204 */
[C---:B------:R-:W-:Y:S02]  /*0dd0*/  ISETP.GT.U32.AND P1, PT, R3.reuse, 0x1f7, PT ;  /* 0x000001f70300780c */ /* 0x040fe40003f24070 */
[C---:B------:R-:W-:Y:S02]  /*0de0*/  ISETP.GT.U32.AND P2, PT, R3.reuse, 0x1ef, PT ;  /* 0x000001ef0300780c */ /* 0x040fe40003f44070 */
[----:B------:R-:W-:Y:S02]  /*0df0*/  ISETP.GT.U32.AND P3, PT, R3, 0x1e7, PT ;  /* 0x000001e70300780c */ /* 0x000fe40003f64070 */
[C---:B------:R-:W-:Y:S02]  /*0e00*/  ISETP.GT.OR P0, PT, R4.reuse, 0x1ff, P0 ;  /* 0x000001ff0400780c */ /* 0x040fe40000704670 */
[----:B------:R-:W-:-:S02]  /*0e10*/  ISETP.GT.OR P1, PT, R4, 0x1ff, P1 ;  /* 0x000001ff0400780c */ /* 0x000fc40000f24670 */
[C---:B------:R-:W-:Y:S02]  /*0e20*/  ISETP.GT.OR P2, PT, R4.reuse, 0x1ff, P2 ;  /* 0x000001ff0400780c */ /* 0x040fe40001744670 */
[----:B------:R-:W-:Y:S01]  /*0e30*/  ISETP.GT.OR P3, PT, R4, 0x1ff, P3 ;  /* 0x000001ff0400780c */ /* 0x000fe20001f64670 */
[----:B0-----:R-:W-:-:S06]  /*0e40*/  IMAD.WIDE R2, R5, 0x4, R10 ;  /* 0x0000000405027825 */ /* 0x001fcc00078e020a */
[----:B------:R0:W-:Y:S04]  /*0e50*/  @!P0 STG.E desc[UR8][R2.64], R18 ;  /* 0x0000001202008986 */ /* 0x0001e8000c101908 */
[----:B------:R0:W-:Y:S04]  /*0e60*/  @!P1 STG.E desc[UR8][R2.64+0x4000], R9 ;  /* 0x0040000902009986 */ /* 0x0001e8000c101908 */
[----:B------:R0:W-:Y:S01]  /*0e70*/  @!P2 STG.E desc[UR8][R2.64+0x8000], R8 ;  /* 0x008000080200a986 */ /* 0x0001e2000c101908 */
[----:B------:R-:W-:Y:S05]  /*0e80*/  @P3 EXIT ;  /* 0x000000000000394d */ /* 0x000fea0003800000 */
[----:B------:R-:W-:Y:S01]  /*0e90*/  STG.E desc[UR8][R2.64+0xc000], R6 ;  /* 0x00c0000602007986 */ /* 0x000fe2000c101908 */
[----:B------:R-:W-:Y:S05]  /*0ea0*/  EXIT ;  /* 0x000000000000794d */ /* 0x000fea0003800000 */
.L_x_13:
        /* <DEDUP_REMOVED lines=13> */
.L_x_29:


//--------------------- .text._Z22matrix_multiplication3I6__halffEvPKT_S3_PT0_ --------------------------
	.section	.text._Z22matrix_multiplication3I6__halffEvPKT_S3_PT0_,"ax",@progbits
	.align	128
        .global         _Z22matrix_multiplication3I6__halffEvPKT_S3_PT0_
        .type           _Z22matrix_multiplication3I6__halffEvPKT_S3_PT0_,@function
        .size           _Z22matrix_multiplication3I6__halffEvPKT_S3_PT0_,(.L_x_30 - _Z22matrix_multiplication3I6__halffEvPKT_S3_PT0_)
        .other          _Z22matrix_multiplication3I6__halffEvPKT_S3_PT0_,@"STO_CUDA_ENTRY STV_DEFAULT"
_Z22matrix_multiplication3I6__halffEvPKT_S3_PT0_:
.text._Z22matrix_multiplication3I6__halffEvPKT_S3_PT0_:
[----:B------:R-:W-:Y:S01]  /*0000*/  LDC R1, c[0x0][0x37c] ;  /* 0x0000df00ff017b82 */ /* 0x000fe20000000800 */
[----:B------:R-:W0:Y:S07]  /*0010*/  S2R R2, SR_TID.Y ;  /* 0x0000000000027919 */ /* 0x000e2e0000002200 */
[----:B------:R-:W1:Y:S01]  /*0020*/  LDC R9, c[0x0][0x360] ;  /* 0x0000d800ff097b82 */ /* 0x000e620000000800 */
[----:B------:R-:W-:Y:S01]  /*0030*/  UMOV UR4, 0x400 ;  /* 0x0000040000047882 */ /* 0x000fe20000000000 */
[----:B------:R-:W-:Y:S01]  /*0040*/  HFMA2 R3, -RZ, RZ, 0, 0 ;  /* 0x00000000ff037431 */ /* 0x000fe200000001ff */
[----:B------:R-:W1:Y:S01]  /*0050*/  S2R R0, SR_TID.X ;  /* 0x0000000000007919 */ /* 0x000e620000002100 */
[----:B------:R-:W-:Y:S01]  /*0060*/  UIADD3 UR5, UPT, UPT, UR4, 0x800, URZ ;  /* 0x0000080004057890 */ /* 0x000fe2000fffe0ff */
[----:B------:R-:W-:-:S02]  /*0070*/  CS2R R4, SRZ ;  /* 0x0000000000047805 */ /* 0x000fc4000001ff00 */
[----:B------:R-:W-:Y:S01]  /*0080*/  MOV R23, RZ ;  /* 0x000000ff00177202 */ /* 0x000fe20000000f00 */
[----:B------:R-:W2:Y:S01]  /*0090*/  LDCU.64 UR8, c[0x0][0x358] ;  /* 0x00006b00ff0877ac */ /* 0x000ea20008000a00 */
[----:B------:R-:W3:Y:S08]  /*00a0*/  S2UR UR10, SR_CTAID.Y ;  /* 0x00000000000a79c3 */ /* 0x000ef00000002600 */
[----:B------:R-:W3:Y:S08]  /*00b0*/  LDC R7, c[0x0][0x364] ;  /* 0x0000d900ff077b82 */ /* 0x000ef00000000800 */
[----:B------:R-:W4:Y:S08]  /*00c0*/  S2UR UR6, SR_CgaCtaId ;  /* 0x00000000000679c3 */ /* 0x000f300000008800 */
[----:B------:R-:W1:Y:S01]  /*00d0*/  S2UR UR7, SR_CTAID.X ;  /* 0x00000000000779c3 */ /* 0x000e620000002500 */
[----:B---3--:R-:W-:-:S04]  /*00e0*/  IMAD R7, R7, UR10, RZ ;  /* 0x0000000a07077c24 */ /* 0x008fc8000f8e02ff */
[----:B0-----:R-:W-:Y:S01]  /*00f0*/  IMAD R7, R7, 0x4, R2 ;  /* 0x0000000407077824 */ /* 0x001fe200078e0202 */
[----:B----4-:R-:W-:-:S04]  /*0100*/  ULEA UR4, UR6, UR4, 0x18 ;  /* 0x0000000406047291 */ /* 0x010fc8000f8ec0ff */
[----:B------:R-:W-:Y:S01]  /*0110*/  SHF.L.U32 R22, R7, 0x9, RZ ;  /* 0x0000000907167819 */ /* 0x000fe200000006ff */
[----:B------:R-:W-:-:S03]  /*0120*/  ULEA UR5, UR6, UR5, 0x18 ;  /* 0x0000000506057291 */ /* 0x000fc6000f8ec0ff */
[C---:B------:R-:W-:Y:S01]  /*0130*/  IADD3 R21, PT, PT, R22.reuse, 0x2000, RZ ;  /* 0x0000200016157810 */ /* 0x040fe20007ffe0ff */
[----:B------:R-:W-:Y:S01]  /*0140*/  VIADD R20, R22, 0x1000 ;  /* 0x0000100016147836 */ /* 0x000fe20000000000 */
[----:B------:R-:W-:Y:S01]  /*0150*/  LEA R10, R2, UR4, 0x6 ;  /* 0x00000004020a7c11 */ /* 0x000fe2000f8e30ff */
[----:B-1----:R-:W-:Y:S01]  /*0160*/  IMAD R6, R9, UR7, R0 ;  /* 0x0000000709067c24 */ /* 0x002fe2000f8e0200 */
[C---:B------:R-:W-:Y:S01]  /*0170*/  LEA R9, R0.reuse, UR4, 0x1 ;  /* 0x0000000400097c11 */ /* 0x040fe2000f8e08ff */
[----:B------:R-:W-:Y:S01]  /*0180*/  UMOV UR4, URZ ;  /* 0x000000ff00047c82 */ /* 0x000fe20008000000 */
[----:B------:R-:W-:Y:S02]  /*0190*/  LEA R19, R0, UR5, 0x1 ;  /* 0x0000000500137c11 */ /* 0x000fe4000f8e08ff */
[----:B------:R-:W-:Y:S01]  /*01a0*/  LEA R8, R2, R9, 0x6 ;  /* 0x0000000902087211 */ /* 0x000fe200078e30ff */
[----:B------:R-:W-:Y:S01]  /*01b0*/  VIADD R9, R10, 0x400 ;  /* 0x000004000a097836 */ /* 0x000fe20000000000 */
[----:B------:R-:W-:-:S02]  /*01c0*/  LEA R18, R2, R19, 0x6 ;  /* 0x0000001302127211 */ /* 0x000fc400078e30ff */
[----:B------:R-:W-:Y:S02]  /*01d0*/  IADD3 R19, PT, PT, R19, 0x80, RZ ;  /* 0x0000008013137810 */ /* 0x000fe40007ffe0ff */
[----:B--2---:R-:W-:-:S07]  /*01e0*/  IADD3 R22, PT, PT, R22, 0x3000, RZ ;  /* 0x0000300016167810 */ /* 0x004fce0007ffe0ff */
.L_x_15:
[C---:B------:R-:W-:Y:S01]  /*01f0*/  VIADD R24, R0.reuse, UR4 ;  /* 0x0000000400187c36 */ /* 0x040fe20008000000 */
[----:B------:R-:W-:Y:S01]  /*0200*/  ISETP.GT.U32.AND P3, PT, R0, 0x1f, PT ;  /* 0x0000001f0000780c */ /* 0x000fe20003f64070 */
[----:B------:R-:W0:Y:S03]  /*0210*/  LDC.64 R16, c[0x0][0x388] ;  /* 0x0000e200ff107b82 */ /* 0x000e260000000a00 */
[----:B------:R-:W-:-:S04]  /*0220*/  VIMNMX.U32 R10, PT, PT, R7, R24, !PT ;  /* 0x00000018070a7248 */ /* 0x000fc80007fe0000 */
[----:B------:R-:W-:-:S13]  /*0230*/  ISETP.GT.U32.OR P3, PT, R10, 0x1ff, P3 ;  /* 0x000001ff0a00780c */ /* 0x000fda0001f64470 */
[----:B------:R-:W1:Y:S01]  /*0240*/  @!P3 LDC.64 R10, c[0x0][0x380] ;  /* 0x0000e000ff0abb82 */ /* 0x000e620000000a00 */
[----:B------:R-:W-:-:S05]  /*0250*/  @!P3 LEA R15, R7, R24, 0x9 ;  /* 0x00000018070fb211 */ /* 0x000fca00078e48ff */
[----:B-1----:R-:W-:-:S05]  /*0260*/  @!P3 IMAD.WIDE.U32 R14, R15, 0x2, R10 ;  /* 0x000000020f0eb825 */ /* 0x002fca00078e000a */
[----:B------:R1:W2:Y:S01]  /*0270*/  @!P3 LDG.E.U16 R25, desc[UR8][R14.64] ;  /* 0x000000080e19b981 */ /* 0x0002a2000c1e1500 */
[----:B------:R-:W-:Y:S02]  /*0280*/  ISETP.GT.U32.AND P1, PT, R24, 0x1ff, PT ;  /* 0x000001ff1800780c */ /* 0x000fe40003f24070 */
[----:B------:R-:W-:Y:S02]  /*0290*/  ISETP.GT.U32.AND P4, PT, R2, 0x17, PT ;  /* 0x000000170200780c */ /* 0x000fe40003f84070 */
[C---:B------:R-:W-:Y:S02]  /*02a0*/  ISETP.GT.U32.OR P0, PT, R7.reuse, 0x1f7, P1 ;  /* 0x000001f70700780c */ /* 0x040fe40000f04470 */
[C---:B------:R-:W-:Y:S02]  /*02b0*/  ISETP.GT.U32.OR P2, PT, R7.reuse, 0x1ef, P1 ;  /* 0x000001ef0700780c */ /* 0x040fe40000f44470 */
[----:B------:R-:W-:Y:S02]  /*02c0*/  ISETP.GT.U32.OR P0, PT, R0, 0x1f, P0 ;  /* 0x0000001f0000780c */ /* 0x000fe40000704470 */
[----:B------:R-:W-:-:S02]  /*02d0*/  ISETP.GT.U32.OR P1, PT, R7, 0x1e7, P1 ;  /* 0x000001e70700780c */ /* 0x000fc40000f24470 */
[C---:B------:R-:W-:Y:S02]  /*02e0*/  ISETP.GT.U32.OR P2, PT, R0.reuse, 0x1f, P2 ;  /* 0x0000001f0000780c */ /* 0x040fe40001744470 */
[----:B------:R-:W-:Y:S02]  /*02f0*/  ISETP.GT.U32.OR P1, PT, R0, 0x1f, P1 ;  /* 0x0000001f0000780c */ /* 0x000fe40000f24470 */
[C---:B------:R-:W-:Y:S02]  /*0300*/  ISETP.GT.U32.AND P5, PT, R2.reuse, 0xf, PT ;  /* 0x0000000f0200780c */ /* 0x040fe40003fa4070 */
[----:B------:R-:W-:-:S03]  /*0310*/  ISETP.GT.U32.AND P6, PT, R2, 0x7, PT ;  /* 0x000000070200780c */ /* 0x000fc60003fc4070 */
[----:B------:R-:W3:Y:S01]  /*0320*/  @!P0 LDC.64 R10, c[0x0][0x380] ;  /* 0x0000e000ff0a8b82 */ /* 0x000ee20000000a00 */
[----:B------:R-:W-:-:S03]  /*0330*/  @!P0 IADD3 R27, PT, PT, R20, R24, RZ ;  /* 0x00000018141b8210 */ /* 0x000fc60007ffe0ff */
[----:B------:R-:W-:-:S04]  /*0340*/  @!P2 IADD3 R29, PT, PT, R21, R24, RZ ;  /* 0x00000018151da210 */ /* 0x000fc80007ffe0ff */
[----:B------:R-:W4:Y:S08]  /*0350*/  @!P2 LDC.64 R12, c[0x0][0x380] ;  /* 0x0000e000ff0cab82 */ /* 0x000f300000000a00 */
[----:B-1----:R-:W1:Y:S01]  /*0360*/  @!P1 LDC.64 R14, c[0x0][0x380] ;  /* 0x0000e000ff0e9b82 */ /* 0x002e620000000a00 */
[----:B---3--:R-:W-:-:S04]  /*0370*/  @!P0 IMAD.WIDE.U32 R10, R27, 0x2, R10 ;  /* 0x000000021b0a8825 */ /* 0x008fc800078e000a */
[----:B------:R-:W-:Y:S02]  /*0380*/  VIADD R27, R2, UR4 ;  /* 0x00000004021b7c36 */ /* 0x000fe40008000000 */
[----:B------:R-:W3:Y:S01]  /*0390*/  @!P0 LDG.E.U16 R11, desc[UR8][R10.64] ;  /* 0x000000080a0b8981 */ /* 0x000ee2000c1e1500 */
[----:B----4-:R-:W-:Y:S02]  /*03a0*/  @!P2 IMAD.WIDE.U32 R12, R29, 0x2, R12 ;  /* 0x000000021d0ca825 */ /* 0x010fe400078e000c */
[C---:B------:R-:W-:Y:S02]  /*03b0*/  ISETP.GT.U32.OR P4, PT, R27.reuse, 0x1f7, P4 ;  /* 0x000001f71b00780c */ /* 0x040fe40002784470 */
[C---:B------:R-:W-:Y:S02]  /*03c0*/  ISETP.GT.U32.OR P5, PT, R27.reuse, 0x1ef, P5 ;  /* 0x000001ef1b00780c */ /* 0x040fe40002fa4470 */
[----:B------:R-:W-:Y:S01]  /*03d0*/  ISETP.GT.U32.OR P6, PT, R27, 0x1e7, P6 ;  /* 0x000001e71b00780c */ /* 0x000fe200037c4470 */
[----:B------:R-:W4:Y:S01]  /*03e0*/  @!P2 LDG.E.U16 R13, desc[UR8][R12.64] ;  /* 0x000000080c0da981 */ /* 0x000f22000c1e1500 */
[----:B------:R-:W-:-:S02]  /*03f0*/  ISETP.GT.OR P4, PT, R6, 0x1ff, P4 ;  /* 0x000001ff0600780c */ /* 0x000fc40002784670 */
[C---:B------:R-:W-:Y:S02]  /*0400*/  ISETP.GT.OR P5, PT, R6.reuse, 0x1ff, P5 ;  /* 0x000001ff0600780c */ /* 0x040fe40002fa4670 */
[----:B------:R-:W-:Y:S01]  /*0410*/  ISETP.GT.OR P6, PT, R6, 0x1ff, P6 ;  /* 0x000001ff0600780c */ /* 0x000fe200037c4670 */
[----:B--2---:R2:W-:Y:S01]  /*0420*/  @!P3 STS.U16 [R8], R25 ;  /* 0x000000190800b388 */ /* 0x0045e20000000400 */
[----:B------:R-:W-:-:S04]  /*0430*/  ISETP.GT.U32.AND P3, PT, R2, 0x1f, PT ;  /* 0x0000001f0200780c */ /* 0x000fc80003f64070 */
[C---:B------:R-:W-:Y:S02]  /*0440*/  ISETP.GT.U32.OR P3, PT, R27.reuse, 0x1ff, P3 ;  /* 0x000001ff1b00780c */ /* 0x040fe40001f64470 */
[----:B------:R-:W-:Y:S02]  /*0450*/  LEA R27, R27, R6, 0x9 ;  /* 0x000000061b1b7211 */ /* 0x000fe400078e48ff */
[----:B------:R-:W-:Y:S02]  /*0460*/  ISETP.GT.OR P3, PT, R6, 0x1ff, P3 ;  /* 0x000001ff0600780c */ /* 0x000fe40001f64670 */
[----:B--2---:R-:W-:Y:S01]  /*0470*/  @!P1 IADD3 R25, PT, PT, R22, R24, RZ ;  /* 0x0000001816199210 */ /* 0x004fe20007ffe0ff */
[----:B0-----:R-:W-:-:S04]  /*0480*/  IMAD.WIDE R16, R27, 0x2, R16 ;  /* 0x000000021b107825 */ /* 0x001fc800078e0210 */
[----:B-1----:R-:W-:Y:S01]  /*0490*/  @!P1 IMAD.WIDE.U32 R14, R25, 0x2, R14 ;  /* 0x00000002190e9825 */ /* 0x002fe200078e000e */
[----:B------:R-:W2:Y:S04]  /*04a0*/  @!P4 LDG.E.U16 R29, desc[UR8][R16.64+0x2000] ;  /* 0x00200008101dc981 */ /* 0x000ea8000c1e1500 */
[----:B------:R-:W5:Y:S04]  /*04b0*/  @!P5 LDG.E.U16 R26, desc[UR8][R16.64+0x4000] ;  /* 0x00400008101ad981 */ /* 0x000f68000c1e1500 */
[----:B------:R-:W2:Y:S04]  /*04c0*/  @!P1 LDG.E.U16 R15, desc[UR8][R14.64] ;  /* 0x000000080e0f9981 */ /* 0x000ea8000c1e1500 */
[----:B------:R-:W5:Y:S04]  /*04d0*/  @!P3 LDG.E.U16 R27, desc[UR8][R16.64] ;  /* 0x00000008101bb981 */ /* 0x000f68000c1e1500 */
[----:B------:R-:W5:Y:S04]  /*04e0*/  @!P6 LDG.E.U16 R28, desc[UR8][R16.64+0x6000] ;  /* 0x00600008101ce981 */ /* 0x000f68000c1e1500 */
[----:B---3--:R0:W-:Y:S04]  /*04f0*/  @!P0 STS.U16 [R8+0x200], R11 ;  /* 0x0002000b08008388 */ /* 0x0081e80000000400 */
[----:B----4-:R0:W-:Y:S01]  /*0500*/  @!P2 STS.U16 [R8+0x400], R13 ;  /* 0x0004000d0800a388 */ /* 0x0101e20000000400 */
[----:B------:R-:W-:Y:S01]  /*0510*/  MOV R25, R19 ;  /* 0x0000001300197202 */ /* 0x000fe20000000f00 */
[----:B------:R-:W-:Y:S01]  /*0520*/  IMAD.MOV.U32 R24, RZ, RZ, R9 ;  /* 0x000000ffff187224 */ /* 0x000fe200078e0009 */
[----:B------:R-:W-:Y:S01]  /*0530*/  UMOV UR5, 0x400 ;  /* 0x0000040000057882 */ /* 0x000fe20000000000 */
[----:B--2---:R0:W-:Y:S04]  /*0540*/  @!P1 STS.U16 [R8+0x600], R15 ;  /* 0x0006000f08009388 */ /* 0x0041e80000000400 */
[----:B-----5:R0:W-:Y:S04]  /*0550*/  @!P3 STS.U16 [R18], R27 ;  /* 0x0000001b1200b388 */ /* 0x0201e80000000400 */
[----:B------:R0:W-:Y:S04]  /*0560*/  @!P4 STS.U16 [R18+0x200], R29 ;  /* 0x0002001d1200c388 */ /* 0x0001e80000000400 */
[----:B------:R0:W-:Y:S04]  /*0570*/  @!P5 STS.U16 [R18+0x400], R26 ;  /* 0x0004001a1200d388 */ /* 0x0001e80000000400 */
[----:B------:R0:W-:Y:S01]  /*0580*/  @!P6 STS.U16 [R18+0x600], R28 ;  /* 0x0006001c1200e388 */ /* 0x0001e20000000400 */
[----:B------:R-:W-:Y:S06]  /*0590*/  BAR.SYNC.DEFER_BLOCKING 0x0 ;  /* 0x0000000000007b1d */ /* 0x000fec0000010000 */
.L_x_14:
[----:B0-----:R-:W-:Y:S01]  /*05a0*/  LDS.U16 R27, [R25+-0x80] ;  /* 0xffff8000191b7984 */ /* 0x001fe20000000400 */
[----:B------:R-:W-:-:S03]  /*05b0*/  UIADD3 UR5, UPT, UPT, UR5, 0x8, URZ ;  /* 0x0000000805057890 */ /* 0x000fc6000fffe0ff */
[----:B------:R-:W0:Y:S01]  /*05c0*/  LDS.64 R10, [R24+-0x400] ;  /* 0xfffc0000180a7984 */ /* 0x000e220000000a00 */
[----:B------:R-:W-:-:S03]  /*05d0*/  UISETP.NE.AND UP0, UPT, UR5, 0x440, UPT ;  /* 0x000004400500788c */ /* 0x000fc6000bf05270 */
[----:B------:R-:W1:Y:S04]  /*05e0*/  LDS.64 R14, [R24] ;  /* 0x00000000180e7984 */ /* 0x000e680000000a00 */
[----:B------:R-:W2:Y:S01]  /*05f0*/  LDS.64 R12, [R24+-0x200] ;  /* 0xfffe0000180c7984 */ /* 0x000ea20000000a00 */
[-C--:B0-----:R-:W-:Y:S02]  /*0600*/  HMUL2 R16, R10.H0_H0, R27.reuse.H0_H0 ;  /* 0x2000001b0a107232 */ /* 0x081fe40000000800 */
[----:B-1----:R-:W-:-:S03]  /*0610*/  HMUL2 R26, R14.H0_H0, R27.H0_H0 ;  /* 0x2000001b0e1a7232 */ /* 0x002fc60000000800 */
[----:B------:R-:W-:Y:S02]  /*0620*/  HADD2.F32 R16, -RZ, R16.H0_H0 ;  /* 0x20000010ff107230 */ /* 0x000fe40000004100 */
[-C--:B--2---:R-:W-:Y:S02]  /*0630*/  HMUL2 R28, R12.H0_H0, R27.reuse.H0_H0 ;  /* 0x2000001b0c1c7232 */ /* 0x084fe40000000800 */
[----:B------:R-:W-:Y:S02]  /*0640*/  HADD2.F32 R29, -RZ, R26.H0_H0 ;  /* 0x2000001aff1d7230 */ /* 0x000fe40000004100 */
[----:B------:R-:W-:Y:S01]  /*0650*/  FADD R23, R16, R23 ;  /* 0x0000001710177221 */ /* 0x000fe20000000000 */
[----:B------:R-:W-:Y:S01]  /*0660*/  LDS.U16 R26, [R25+-0x40] ;  /* 0xffffc000191a7984 */ /* 0x000fe20000000400 */
[----:B------:R-:W-:Y:S01]  /*0670*/  PRMT R12, R10, 0x7632, R12 ;  /* 0x000076320a0c7816 */ /* 0x000fe2000000000c */
[----:B------:R-:W-:Y:S02]  /*0680*/  HADD2.F32 R28, -RZ, R28.H0_H0 ;  /* 0x2000001cff1c7230 */ /* 0x000fe40000004100 */
[----:B------:R-:W-:Y:S01]  /*0690*/  FADD R4, R29, R4 ;  /* 0x000000041d047221 */ /* 0x000fe20000000000 */
[----:B------:R0:W1:Y:S02]  /*06a0*/  LDS.64 R16, [R24+0x200] ;  /* 0x0002000018107984 */ /* 0x0000640000000a00 */
[----:B------:R-:W-:Y:S01]  /*06b0*/  FADD R5, R28, R5 ;  /* 0x000000051c057221 */ /* 0x000fe20000000000 */
[----:B0-----:R-:W-:Y:S01]  /*06c0*/  IADD3 R24, PT, PT, R24, 0x8, RZ ;  /* 0x0000000818187810 */ /* 0x001fe20007ffe0ff */
[----:B-1----:R-:W-:Y:S01]  /*06d0*/  HMUL2 R28, R16.H0_H0, R27.H0_H0 ;  /* 0x2000001b101c7232 */ /* 0x002fe20000000800 */
[----:B------:R-:W-:Y:S01]  /*06e0*/  PRMT R16, R14, 0x7632, R16 ;  /* 0x000076320e107816 */ /* 0x000fe20000000010 */
[----:B------:R-:W0:Y:S03]  /*06f0*/  LDS.U16 R27, [R25] ;  /* 0x00000000191b7984 */ /* 0x000e260000000400 */
[----:B------:R-:W-:-:S02]  /*0700*/  HADD2.F32 R28, -RZ, R28.H0_H0 ;  /* 0x2000001cff1c7230 */ /* 0x000fc40000004100 */
[-C--:B------:R-:W-:Y:S02]  /*0710*/  HMUL2 R14, R16, R26.reuse.H0_H0 ;  /* 0x2000001a100e7232 */ /* 0x080fe40000000000 */
[----:B------:R-:W-:Y:S01]  /*0720*/  HMUL2 R26, R12, R26.H0_H0 ;  /* 0x2000001a0c1a7232 */ /* 0x000fe20000000000 */
[C---:B------:R-:W-:Y:S01]  /*0730*/  PRMT R12, R11.reuse, 0x5410, R13 ;  /* 0x000054100b0c7816 */ /* 0x040fe2000000000d */
[----:B------:R-:W-:Y:S01]  /*0740*/  FADD R28, R28, R3 ;  /* 0x000000031c1c7221 */ /* 0x000fe20000000000 */
[----:B------:R-:W-:Y:S01]  /*0750*/  HADD2.F32 R29, -RZ, R14.H0_H0 ;  /* 0x2000000eff1d7230 */ /* 0x000fe20000004100 */
[----:B------:R1:W2:Y:S01]  /*0760*/  LDS.U16 R3, [R25+0x40] ;  /* 0x0000400019037984 */ /* 0x0002a20000000400 */
[--C-:B------:R-:W-:Y:S01]  /*0770*/  HADD2.F32 R10, -RZ, R26.reuse.H0_H0 ;  /* 0x2000001aff0a7230 */ /* 0x100fe20000004100 */
[----:B------:R-:W-:Y:S01]  /*0780*/  PRMT R13, R11, 0x7632, R13 ;  /* 0x000076320b0d7816 */ /* 0x000fe2000000000d */
[----:B------:R-:W-:Y:S02]  /*0790*/  HADD2.F32 R26, -RZ, R26.H1_H1 ;  /* 0x3000001aff1a7230 */ /* 0x000fe40000004100 */
[----:B------:R-:W-:Y:S01]  /*07a0*/  FADD R4, R4, R29 ;  /* 0x0000001d04047221 */ /* 0x000fe20000000000 */
[----:B------:R-:W-:-:S02]  /*07b0*/  HADD2.F32 R29, -RZ, R14.H1_H1 ;  /* 0x3000000eff1d7230 */ /* 0x000fc40000004100 */
[----:B------:R-:W-:Y:S01]  /*07c0*/  FADD R23, R23, R10 ;  /* 0x0000000a17177221 */ /* 0x000fe20000000000 */
[--C-:B------:R-:W-:Y:S01]  /*07d0*/  PRMT R10, R15, 0x5410, R17.reuse ;  /* 0x000054100f0a7816 */ /* 0x100fe20000000011 */
[----:B------:R-:W-:Y:S01]  /*07e0*/  FADD R5, R5, R26 ;  /* 0x0000001a05057221 */ /* 0x000fe20000000000 */
[----:B------:R-:W-:Y:S01]  /*07f0*/  PRMT R17, R15, 0x7632, R17 ;  /* 0x000076320f117816 */ /* 0x000fe20000000011 */
[----:B------:R-:W-:Y:S01]  /*0800*/  FADD R28, R28, R29 ;  /* 0x0000001d1c1c7221 */ /* 0x000fe20000000000 */
[----:B-1----:R-:W-:Y:S01]  /*0810*/  IADD3 R25, PT, PT, R25, 0x100, RZ ;  /* 0x0000010019197810 */ /* 0x002fe20007ffe0ff */
[-C--:B0-----:R-:W-:Y:S02]  /*0820*/  HMUL2 R10, R10, R27.reuse.H0_H0 ;  /* 0x2000001b0a0a7232 */ /* 0x081fe40000000000 */
[----:B------:R-:W-:-:S03]  /*0830*/  HMUL2 R27, R12, R27.H0_H0 ;  /* 0x2000001b0c1b7232 */ /* 0x000fc60000000000 */
[--C-:B------:R-:W-:Y:S02]  /*0840*/  HADD2.F32 R11, -RZ, R10.reuse.H0_H0 ;  /* 0x2000000aff0b7230 */ /* 0x100fe40000004100 */
[----:B------:R-:W-:Y:S02]  /*0850*/  HADD2.F32 R15, -RZ, R10.H1_H1 ;  /* 0x3000000aff0f7230 */ /* 0x000fe40000004100 */
[--C-:B------:R-:W-:Y:S02]  /*0860*/  HADD2.F32 R10, -RZ, R27.reuse.H0_H0 ;  /* 0x2000001bff0a7230 */ /* 0x100fe40000004100 */
[----:B------:R-:W-:Y:S01]  /*0870*/  FADD R4, R4, R11 ;  /* 0x0000000b04047221 */ /* 0x000fe20000000000 */
[----:B------:R-:W-:Y:S02]  /*0880*/  HADD2.F32 R12, -RZ, R27.H1_H1 ;  /* 0x3000001bff0c7230 */ /* 0x000fe40000004100 */
[-C--:B--2---:R-:W-:Y:S02]  /*0890*/  HMUL2 R11, R17, R3.reuse.H0_H0 ;  /* 0x20000003110b7232 */ /* 0x084fe40000000000 */
[----:B------:R-:W-:Y:S01]  /*08a0*/  FADD R28, R28, R15 ;  /* 0x0000000f1c1c7221 */ /* 0x000fe20000000000 */
[----:B------:R-:W-:-:S02]  /*08b0*/  HMUL2 R3, R13, R3.H0_H0 ;  /* 0x200000030d037232 */ /* 0x000fc40000000000 */
[----:B------:R-:W-:Y:S01]  /*08c0*/  FADD R23, R23, R10 ;  /* 0x0000000a17177221 */ /* 0x000fe20000000000 */
[----:B------:R-:W-:Y:S01]  /*08d0*/  FADD R5, R5, R12 ;  /* 0x0000000c05057221 */ /* 0x000fe20000000000 */
[--C-:B------:R-:W-:Y:S02]  /*08e0*/  HADD2.F32 R13, -RZ, R11.reuse.H0_H0 ;  /* 0x2000000bff0d7230 */ /* 0x100fe40000004100 */
[----:B------:R-:W-:Y:S02]  /*08f0*/  HADD2.F32 R11, -RZ, R11.H1_H1 ;  /* 0x3000000bff0b7230 */ /* 0x000fe40000004100 */
[--C-:B------:R-:W-:Y:S02]  /*0900*/  HADD2.F32 R10, -RZ, R3.reuse.H0_H0 ;  /* 0x20000003ff0a7230 */ /* 0x100fe40000004100 */
[----:B------:R-:W-:Y:S01]  /*0910*/  FADD R4, R4, R13 ;  /* 0x0000000d04047221 */ /* 0x000fe20000000000 */
[----:B------:R-:W-:Y:S02]  /*0920*/  HADD2.F32 R12, -RZ, R3.H1_H1 ;  /* 0x30000003ff0c7230 */ /* 0x000fe40000004100 */
[----:B------:R-:W-:Y:S01]  /*0930*/  FADD R3, R28, R11 ;  /* 0x0000000b1c037221 */ /* 0x000fe20000000000 */
[----:B------:R-:W-:-:S02]  /*0940*/  FADD R23, R23, R10 ;  /* 0x0000000a17177221 */ /* 0x000fc40000000000 */
[----:B------:R-:W-:Y:S01]  /*0950*/  FADD R5, R5, R12 ;  /* 0x0000000c05057221 */ /* 0x000fe20000000000 */
[----:B------:R-:W-:Y:S06]  /*0960*/  BRA.U UP0, `(.L_x_14) ;  /* 0xfffffffd000c7547 */ /* 0x000fec000b83ffff */
[----:B------:R-:W-:Y:S01]  /*0970*/  BAR.SYNC.DEFER_BLOCKING 0x0 ;  /* 0x0000000000007b1d */ /* 0x000fe20000010000 */
[----:B------:R-:W-:-:S04]  /*0980*/  UIADD3 UR4, UPT, UPT, UR4, 0x20, URZ ;  /* 0x0000002004047890 */ /* 0x000fc8000fffe0ff */
[----:B------:R-:W-:-:S09]  /*0990*/  UISETP.GE.U32.AND UP0, UPT, UR4, 0x200, UPT ;  /* 0x000002000400788c */ /* 0x000fd2000bf06070 */
[----:B------:R-:W-:Y:S05]  /*09a0*/  BRA.U !UP0, `(.L_x_15) ;  /* 0xfffffff908107547 */ /* 0x000fea000b83ffff */
[----:B------:R-:W0:Y:S01]  /*09b0*/  LDC.64 R8, c[0x0][0x390] ;  /* 0x0000e400ff087b82 */ /* 0x000e220000000a00 */
[C---:B------:R-:W-:Y:S02]  /*09c0*/  ISETP.GT.U32.AND P0, PT, R7.reuse, 0x1ff, PT ;  /* 0x000001ff0700780c */ /* 0x040fe40003f04070 */
[C---:B------:R-:W-:Y:S02]  /*09d0*/  ISETP.GT.U32.AND P1, PT, R7.reuse, 0x1f7, PT ;  /* 0x000001f70700780c */ /* 0x040fe40003f24070 */
[C---:B------:R-:W-:Y:S02]  /*09e0*/  ISETP.GT.U32.AND P2, PT, R7.reuse, 0x1ef, PT ;  /* 0x000001ef0700780c */ /* 0x040fe40003f44070 */
[----:B------:R-:W-:Y:S02]  /*09f0*/  ISETP.GT.U32.AND P3, PT, R7, 0x1e7, PT ;  /* 0x000001e70700780c */ /* 0x000fe40003f64070 */
[C---:B------:R-:W-:Y:S02]  /*0a00*/  ISETP.GT.OR P0, PT, R6.reuse, 0x1ff, P0 ;  /* 0x000001ff0600780c */ /* 0x040fe40000704670 */
[----:B------:R-:W-:-:S02]  /*0a10*/  ISETP.GT.OR P1, PT, R6, 0x1ff, P1 ;  /* 0x000001ff0600780c */ /* 0x000fc40000f24670 */
[C---:B------:R-:W-:Y:S02]  /*0a20*/  ISETP.GT.OR P2, PT, R6.reuse, 0x1ff, P2 ;  /* 0x000001ff0600780c */ /* 0x040fe40001744670 */
[----:B------:R-:W-:Y:S02]  /*0a30*/  ISETP.GT.OR P3, PT, R6, 0x1ff, P3 ;  /* 0x000001ff0600780c */ /* 0x000fe40001f64670 */
[----:B------:R-:W-:-:S05]  /*0a40*/  LEA R7, R7, R6, 0x9 ;  /* 0x0000000607077211 */ /* 0x000fca00078e48ff */
[----:B0-----:R-:W-:-:S05]  /*0a50*/  IMAD.WIDE R6, R7, 0x4, R8 ;  /* 0x0000000407067825 */ /* 0x001fca00078e0208 */
[----:B------:R0:W-:Y:S04]  /*0a60*/  @!P0 STG.E desc[UR8][R6.64], R23 ;  /* 0x0000001706008986 */ /* 0x0001e8000c101908 */
[----:B------:R0:W-:Y:S04]  /*0a70*/  @!P1 STG.E desc[UR8][R6.64+0x4000], R5 ;  /* 0x0040000506009986 */ /* 0x0001e8000c101908 */
[----:B------:R0:W-:Y:S01]  /*0a80*/  @!P2 STG.E desc[UR8][R6.64+0x8000], R4 ;  /* 0x008000040600a986 */ /* 0x0001e2000c101908 */
[----:B------:R-:W-:Y:S05]  /*0a90*/  @P3 EXIT ;  /* 0x000000000000394d */ /* 0x000fea0003800000 */
[----:B------:R-:W-:Y:S01]  /*0aa0*/  STG.E desc[UR8][R6.64+0xc000], R3 ;  /* 0x00c0000306007986 */ /* 0x000fe2000c101908 */
[----:B------:R-:W-:Y:S05]  /*0ab0*/  EXIT ;  /* 0x000000000000794d */ /* 0x000fea0003800000 */
.L_x_16:
        /* <DEDUP_REMOVED lines=12> */
.L_x_30:


//--------------------- .text._Z22matrix_multiplication2I6__halffEvPKT_S3_PT0_ --------------------------
	.section	.text._Z22matrix_multiplication2I6__halffEvPKT_S3_PT0_,"ax",@progbits
	.align	128
        .global         _Z22matrix_multiplication2I6__halffEvPKT_S3_PT0_
        .type           _Z22matrix_multiplication2I6__halffEvPKT_S3_PT0_,@function
        .size           _Z22matrix_multiplication2I6__halffEvPKT_S3_PT0_,(.L_x_31 - _Z22matrix_multiplication2I6__halffEvPKT_S3_PT0_)
        .other          _Z22matrix_multiplication2I6__halffEvPKT_S3_PT0_,@"STO_CUDA_ENTRY STV_DEFAULT"
_Z22matrix_multiplication2I6__halffEvPKT_S3_PT0_:
.text._Z22matrix_multiplication2I6__halffEvPKT_S3_PT0_:
        /* <DEDUP_REMOVED lines=31> */
.L_x_18:
        /* <DEDUP_REMOVED lines=59> */
.L_x_17:
        /* <DEDUP_REMOVED lines=82> */
.L_x_19:
        /* <DEDUP_REMOVED lines=12> */
.L_x_31:


//--------------------- .text._Z22matrix_multiplication1I6__halffEvPKT_S3_PT0_ --------------------------
	.section	.text._Z22matrix_multiplication1I6__halffEvPKT_S3_PT0_,"ax",@progbits
	.align	128
        .global         _Z22matrix_multiplication1I6__halffEvPKT_S3_PT0_
        .type           _Z22matrix_multiplication1I6__halffEvPKT_S3_PT0_,@function
        .size           _Z22matrix_multiplication1I6__halffEvPKT_S3_PT0_,(.L_x_32 - _Z22matrix_multiplication1I6__halffEvPKT_S3_PT0_)
        .other          _Z22matrix_multiplication1I6__halffEvPKT_S3_PT0_,@"STO_CUDA_ENTRY STV_DEFAULT"
_Z22matrix_multiplication1I6__halffEvPKT_S3_PT0_:
.text._Z22matrix_multiplication1I6__halffEvPKT_S3_PT0_:
[----:B------:R-:W-:Y:S01]  /*0000*/  LDC R1, c[0x0][0x37c] ;  /* 0x0000df00ff017b82 */ /* 0x000fe20000000800 */
[----:B------:R-:W0:Y:S07]  /*0010*/  S2R R0, SR_TID.X ;  /* 0x0000000000007919 */ /* 0x000e2e0000002100 */
[----:B------:R-:W1:Y:S01]  /*0020*/  S2UR UR6, SR_CgaCtaId ;  /* 0x00000000000679c3 */ /* 0x000e620000008800 */
[----:B------:R-:W-:Y:S01]  /*0030*/  UMOV UR4, 0x400 ;  /* 0x0000040000047882 */ /* 0x000fe20000000000 */
[----:B------:R-:W-:Y:S01]  /*0040*/  HFMA2 R19, -RZ, RZ, 0, 0 ;  /* 0x00000000ff137431 */ /* 0x000fe200000001ff */
[----:B------:R-:W2:Y:S01]  /*0050*/  S2R R8, SR_TID.Y ;  /* 0x0000000000087919 */ /* 0x000ea20000002200 */
[----:B------:R-:W-:Y:S01]  /*0060*/  UIADD3 UR5, UPT, UPT, UR4, 0x800, URZ ;  /* 0x0000080004057890 */ /* 0x000fe2000fffe0ff */
[----:B------:R-:W3:Y:S03]  /*0070*/  LDCU.64 UR8, c[0x0][0x358] ;  /* 0x00006b00ff0877ac */ /* 0x000ee60008000a00 */
[----:B------:R-:W4:Y:S08]  /*0080*/  LDC R11, c[0x0][0x360] ;  /* 0x0000d800ff0b7b82 */ /* 0x000f300000000800 */
[----:B------:R-:W4:Y:S08]  /*0090*/  S2UR UR7, SR_CTAID.X ;  /* 0x00000000000779c3 */ /* 0x000f300000002500 */
[----:B------:R-:W5:Y:S01]  /*00a0*/  S2UR UR10, SR_CTAID.Y ;  /* 0x00000000000a79c3 */ /* 0x000f620000002600 */
[----:B-1----:R-:W-:-:S02]  /*00b0*/  ULEA UR4, UR6, UR4, 0x18 ;  /* 0x0000000406047291 */ /* 0x002fc4000f8ec0ff */
[----:B------:R-:W-:Y:S01]  /*00c0*/  ULEA UR5, UR6, UR5, 0x18 ;  /* 0x0000000506057291 */ /* 0x000fe2000f8ec0ff */
[----:B0-----:R-:W-:-:S04]  /*00d0*/  MOV R15, R0 ;  /* 0x00000000000f7202 */ /* 0x001fc80000000f00 */
[----:B------:R-:W5:Y:S01]  /*00e0*/  LDC R3, c[0x0][0x364] ;  /* 0x0000d900ff037b82 */ /* 0x000f620000000800 */
[----:B------:R-:W-:Y:S02]  /*00f0*/  LEA R17, R0, UR5, 0x1 ;  /* 0x0000000500117c11 */ /* 0x000fe4000f8e08ff */
[----:B--2---:R-:W-:Y:S01]  /*0100*/  LEA R13, R8, UR4, 0x6 ;  /* 0x00000004080d7c11 */ /* 0x004fe2000f8e30ff */
[----:B------:R-:W-:Y:S01]  /*0110*/  UMOV UR4, URZ ;  /* 0x000000ff00047c82 */ /* 0x000fe20008000000 */
[----:B------:R-:W-:Y:S02]  /*0120*/  MOV R9, R8 ;  /* 0x0000000800097202 */ /* 0x000fe40000000f00 */
[----:B------:R-:W-:Y:S01]  /*0130*/  LEA R16, R0, R13, 0x1 ;  /* 0x0000000d00107211 */ /* 0x000fe200078e08ff */
[----:B----4-:R-:W-:Y:S01]  /*0140*/  IMAD R11, R11, UR7, R0 ;  /* 0x000000070b0b7c24 */ /* 0x010fe2000f8e0200 */
[----:B------:R-:W-:-:S04]  /*0150*/  LEA R14, R8, R17, 0x6 ;  /* 0x00000011080e7211 */ /* 0x000fc800078e30ff */
[----:B------:R-:W-:Y:S01]  /*0160*/  LEA R18, R8, R11, 0x9 ;  /* 0x0000000b08127211 */ /* 0x000fe200078e48ff */
[----:B-----5:R-:W-:-:S05]  /*0170*/  IMAD R12, R3, UR10, R8 ;  /* 0x0000000a030c7c24 */ /* 0x020fca000f8e0208 */
[----:B---3--:R-:W-:-:S07]  /*0180*/  LEA R10, R12, R0, 0x9 ;  /* 0x000000000c0a7211 */ /* 0x008fce00078e48ff */
.L_x_20:
[----:B------:R-:W-:Y:S02]  /*0190*/  VIMNMX.U32 R2, PT, PT, R12, R15, !PT ;  /* 0x0000000f0c027248 */ /* 0x000fe40007fe0000 */
[----:B------:R-:W-:Y:S02]  /*01a0*/  ISETP.GT.U32.AND P0, PT, R9, 0x1ff, PT ;  /* 0x000001ff0900780c */ /* 0x000fe40003f04070 */
[----:B------:R-:W-:Y:S02]  /*01b0*/  ISETP.GT.U32.AND P1, PT, R2, 0x1ff, PT ;  /* 0x000001ff0200780c */ /* 0x000fe40003f24070 */
[----:B------:R-:W-:Y:S02]  /*01c0*/  ISETP.GT.U32.OR P0, PT, R8, 0x1f, P0 ;  /* 0x0000001f0800780c */ /* 0x000fe40000704470 */
[----:B------:R-:W-:Y:S02]  /*01d0*/  ISETP.GT.U32.OR P1, PT, R0, 0x1f, P1 ;  /* 0x0000001f0000780c */ /* 0x000fe40000f24470 */
[----:B------:R-:W-:-:S11]  /*01e0*/  ISETP.GT.OR P0, PT, R11, 0x1ff, P0 ;  /* 0x000001ff0b00780c */ /* 0x000fd60000704670 */
[----:B------:R-:W0:Y:S08]  /*01f0*/  @!P1 LDC.64 R4, c[0x0][0x380] ;  /* 0x0000e000ff049b82 */ /* 0x000e300000000a00 */
[----:B------:R-:W1:Y:S01]  /*0200*/  @!P0 LDC.64 R2, c[0x0][0x388] ;  /* 0x0000e200ff028b82 */ /* 0x000e620000000a00 */
[----:B0-----:R-:W-:-:S05]  /*0210*/  @!P1 IMAD.WIDE.U32 R4, R10, 0x2, R4 ;  /* 0x000000020a049825 */ /* 0x001fca00078e0004 */
[----:B------:R-:W2:Y:S01]  /*0220*/  @!P1 LDG.E.U16 R21, desc[UR8][R4.64] ;  /* 0x0000000804159981 */ /* 0x000ea2000c1e1500 */
[----:B-1----:R-:W-:-:S06]  /*0230*/  @!P0 IMAD.WIDE R6, R18, 0x2, R2 ;  /* 0x0000000212068825 */ /* 0x002fcc00078e0202 */
[----:B------:R-:W3:Y:S01]  /*0240*/  @!P0 LDG.E.U16 R7, desc[UR8][R6.64] ;  /* 0x0000000806078981 */ /* 0x000ee2000c1e1500 */
[----:B------:R-:W-:Y:S02]  /*0250*/  UISETP.GE.U32.AND UP0, UPT, UR4, 0x1e0, UPT ;  /* 0x000001e00400788c */ /* 0x000fe4000bf06070 */
[----:B------:R-:W-:Y:S01]  /*0260*/  UIADD3 UR5, UPT, UPT, UR4, 0x20, URZ ;  /* 0x0000002004057890 */ /* 0x000fe2000fffe0ff */
[----:B------:R-:W-:Y:S02]  /*0270*/  IADD3 R9, PT, PT, R9, 0x20, RZ ;  /* 0x0000002009097810 */ /* 0x000fe40007ffe0ff */
[----:B------:R-:W-:Y:S02]  /*0280*/  IADD3 R15, PT, PT, R15, 0x20, RZ ;  /* 0x000000200f0f7810 */ /* 0x000fe40007ffe0ff */
[----:B------:R-:W-:Y:S02]  /*0290*/  IADD3 R10, PT, PT, R10, 0x20, RZ ;  /* 0x000000200a0a7810 */ /* 0x000fe40007ffe0ff */
[----:B------:R-:W-:Y:S01]  /*02a0*/  IADD3 R18, PT, PT, R18, 0x4000, RZ ;  /* 0x0000400012127810 */ /* 0x000fe20007ffe0ff */
[----:B------:R-:W-:Y:S01]  /*02b0*/  UMOV UR4, UR5 ;  /* 0x0000000500047c82 */ /* 0x000fe20008000000 */
[----:B--2---:R-:W-:Y:S04]  /*02c0*/  @!P1 STS.U16 [R16], R21 ;  /* 0x0000001510009388 */ /* 0x004fe80000000400 */
[----:B---3--:R-:W-:Y:S01]  /*02d0*/  @!P0 STS.U16 [R14], R7 ;  /* 0x000000070e008388 */ /* 0x008fe20000000400 */
[----:B------:R-:W-:Y:S06]  /*02e0*/  BAR.SYNC.DEFER_BLOCKING 0x0 ;  /* 0x0000000000007b1d */ /* 0x000fec0000010000 */
[----:B------:R-:W-:Y:S04]  /*02f0*/  LDS.U16 R25, [R17] ;  /* 0x0000000011197984 */ /* 0x000fe80000000400 */
[----:B------:R-:W0:Y:S04]  /*0300*/  LDS.64 R2, [R13] ;  /* 0x000000000d027984 */ /* 0x000e280000000a00 */
[----:B------:R-:W1:Y:S04]  /*0310*/  LDS.U16 R29, [R17+0x40] ;  /* 0x00004000111d7984 */ /* 0x000e680000000400 */
[----:B------:R-:W2:Y:S04]  /*0320*/  LDS.U16 R22, [R17+0x80] ;  /* 0x0000800011167984 */ /* 0x000ea80000000400 */
[----:B------:R-:W3:Y:S04]  /*0330*/  LDS.U16 R24, [R17+0xc0] ;  /* 0x0000c00011187984 */ /* 0x000ee80000000400 */
[----:B------:R-:W-:Y:S04]  /*0340*/  LDS.U16 R27, [R17+0x100] ;  /* 0x00010000111b7984 */ /* 0x000fe80000000400 */
[----:B------:R-:W4:Y:S04]  /*0350*/  LDS.64 R4, [R13+0x8] ;  /* 0x000008000d047984 */ /* 0x000f280000000a00 */
[----:B------:R-:W5:Y:S04]  /*0360*/  LDS.U16 R23, [R17+0x140] ;  /* 0x0001400011177984 */ /* 0x000f680000000400 */
[----:B------:R-:W5:Y:S04]  /*0370*/  LDS.U16 R20, [R17+0x180] ;  /* 0x0001800011147984 */ /* 0x000f680000000400 */
[----:B------:R-:W-:Y:S04]  /*0380*/  LDS.U16 R21, [R17+0x200] ;  /* 0x0002000011157984 */ /* 0x000fe80000000400 */
[----:B------:R-:W5:Y:S01]  /*0390*/  LDS.64 R6, [R13+0x10] ;  /* 0x000010000d067984 */ /* 0x000f620000000a00 */
[----:B0-----:R-:W-:-:S03]  /*03a0*/  HMUL2 R25, R2.H0_H0, R25.H0_H0 ;  /* 0x2000001902197232 */ /* 0x001fc60000000800 */
[----:B------:R-:W-:Y:S01]  /*03b0*/  LDS.U16 R26, [R17+0x280] ;  /* 0x00028000111a7984 */ /* 0x000fe20000000400 */
[----:B-1----:R-:W-:Y:S02]  /*03c0*/  HMUL2 R29, R2.H1_H1, R29.H0_H0 ;  /* 0x2000001d021d7232 */ /* 0x002fe40000000c00 */
[----:B------:R-:W-:Y:S02]  /*03d0*/  HADD2.F32 R2, -RZ, R25.H0_H0 ;  /* 0x20000019ff027230 */ /* 0x000fe40000004100 */
[----:B------:R-:W-:Y:S03]  /*03e0*/  LDS.U16 R25, [R17+0x240] ;  /* 0x0002400011197984 */ /* 0x000fe60000000400 */
[----:B------:R-:W-:Y:S01]  /*03f0*/  FADD R2, R2, R19 ;  /* 0x0000001302027221 */ /* 0x000fe20000000000 */
[----:B--2---:R-:W-:Y:S02]  /*0400*/  HMUL2 R19, R3.H0_H0, R22.H0_H0 ;  /* 0x2000001603137232 */ /* 0x004fe40000000800 */
[----:B------:R-:W0:Y:S01]  /*0410*/  LDS.U16 R22, [R17+0x1c0] ;  /* 0x0001c00011167984 */ /* 0x000e220000000400 */
[----:B------:R-:W-:-:S02]  /*0420*/  HADD2.F32 R29, -RZ, R29.H0_H0 ;  /* 0x2000001dff1d7230 */ /* 0x000fc40000004100 */
[----:B---3--:R-:W-:Y:S02]  /*0430*/  HMUL2 R24, R3.H1_H1, R24.H0_H0 ;  /* 0x2000001803187232 */ /* 0x008fe40000000c00 */
[----:B------:R-:W-:Y:S02]  /*0440*/  HADD2.F32 R19, -RZ, R19.H0_H0 ;  /* 0x20000013ff137230 */ /* 0x000fe40000004100 */
[----:B------:R-:W-:Y:S01]  /*0450*/  FADD R2, R2, R29 ;  /* 0x0000001d02027221 */ /* 0x000fe20000000000 */
[----:B------:R-:W-:Y:S02]  /*0460*/  HADD2.F32 R3, -RZ, R24.H0_H0 ;  /* 0x20000018ff037230 */ /* 0x000fe40000004100 */
[----:B----4-:R-:W-:Y:S01]  /*0470*/  HMUL2 R27, R4.H0_H0, R27.H0_H0 ;  /* 0x2000001b041b7232 */ /* 0x010fe20000000800 */
[----:B------:R-:W1:Y:S01]  /*0480*/  LDS.U16 R24, [R17+0x2c0] ;  /* 0x0002c00011187984 */ /* 0x000e620000000400 */
[----:B------:R-:W-:-:S03]  /*0490*/  FADD R2, R2, R19 ;  /* 0x0000001302027221 */ /* 0x000fc60000000000 */
[----:B------:R-:W-:Y:S02]  /*04a0*/  HADD2.F32 R27, -RZ, R27.H0_H0 ;  /* 0x2000001bff1b7230 */ /* 0x000fe40000004100 */
[----:B------:R-:W-:Y:S01]  /*04b0*/  FADD R2, R2, R3 ;  /* 0x0000000302027221 */ /* 0x000fe20000000000 */
[----:B-----5:R-:W-:Y:S01]  /*04c0*/  HMUL2 R23, R4.H1_H1, R23.H0_H0 ;  /* 0x2000001704177232 */ /* 0x020fe20000000c00 */
[----:B------:R-:W-:Y:S02]  /*04d0*/  LDS.U16 R19, [R17+0x300] ;  /* 0x0003000011137984 */ /* 0x000fe40000000400 */
[----:B------:R-:W-:Y:S02]  /*04e0*/  FADD R27, R2, R27 ;  /* 0x0000001b021b7221 */ /* 0x000fe40000000000 */
[----:B------:R-:W2:Y:S01]  /*04f0*/  LDS.64 R2, [R13+0x18] ;  /* 0x000018000d027984 */ /* 0x000ea20000000a00 */
[----:B------:R-:W-:-:S03]  /*0500*/  HADD2.F32 R4, -RZ, R23.H0_H0 ;  /* 0x20000017ff047230 */ /* 0x000fc60000004100 */
[----:B------:R-:W3:Y:S01]  /*0510*/  LDS.U16 R23, [R17+0x340] ;  /* 0x0003400011177984 */ /* 0x000ee20000000400 */
[C---:B------:R-:W-:Y:S02]  /*0520*/  HMUL2 R20, R5.reuse.H0_H0, R20.H0_H0 ;  /* 0x2000001405147232 */ /* 0x040fe40000000800 */
[----:B------:R-:W-:Y:S01]  /*0530*/  FADD R27, R27, R4 ;  /* 0x000000041b1b7221 */ /* 0x000fe20000000000 */
[----:B------:R-:W-:Y:S02]  /*0540*/  HMUL2 R21, R6.H0_H0, R21.H0_H0 ;  /* 0x2000001506157232 */ /* 0x000fe40000000800 */
[----:B------:R-:W-:Y:S02]  /*0550*/  HADD2.F32 R20, -RZ, R20.H0_H0 ;  /* 0x20000014ff147230 */ /* 0x000fe40000004100 */
[----:B0-----:R-:W-:-:S03]  /*0560*/  HMUL2 R22, R5.H1_H1, R22.H0_H0 ;  /* 0x2000001605167232 */ /* 0x001fc60000000c00 */
[----:B------:R-:W-:Y:S02]  /*0570*/  FADD R20, R27, R20 ;  /* 0x000000141b147221 */ /* 0x000fe40000000000 */
[----:B------:R-:W-:Y:S02]  /*0580*/  HADD2.F32 R5, -RZ, R22.H0_H0 ;  /* 0x20000016ff057230 */ /* 0x000fe40000004100 */
[----:B------:R-:W0:Y:S01]  /*0590*/  LDS.U16 R22, [R17+0x380] ;  /* 0x0003800011167984 */ /* 0x000e220000000400 */
[----:B------:R-:W-:Y:S02]  /*05a0*/  HMUL2 R25, R6.H1_H1, R25.H0_H0 ;  /* 0x2000001906197232 */ /* 0x000fe40000000c00 */
[----:B------:R-:W-:Y:S02]  /*05b0*/  HADD2.F32 R4, -RZ, R21.H0_H0 ;  /* 0x20000015ff047230 */ /* 0x000fe40000004100 */
[----:B------:R-:W-:Y:S01]  /*05c0*/  FADD R5, R20, R5 ;  /* 0x0000000514057221 */ /* 0x000fe20000000000 */
[----:B------:R-:W-:Y:S01]  /*05d0*/  HMUL2 R26, R7.H0_H0, R26.H0_H0 ;  /* 0x2000001a071a7232 */ /* 0x000fe20000000800 */
[----:B------:R-:W4:Y:S01]  /*05e0*/  LDS.U16 R20, [R17+0x3c0] ;  /* 0x0003c00011147984 */ /* 0x000f220000000400 */
[----:B------:R-:W-:-:S02]  /*05f0*/  HADD2.F32 R25, -RZ, R25.H0_H0 ;  /* 0x20000019ff197230 */ /* 0x000fc40000004100 */
[----:B------:R-:W-:Y:S01]  /*0600*/  FADD R4, R5, R4 ;  /* 0x0000000405047221 */ /* 0x000fe20000000000 */
[----:B-1----:R-:W-:Y:S02]  /*0610*/  HMUL2 R24, R7.H1_H1, R24.H0_H0 ;  /* 0x2000001807187232 */ /* 0x002fe40000000c00 */
[----:B------:R-:W-:Y:S01]  /*0620*/  HADD2.F32 R5, -RZ, R26.H0_H0 ;  /* 0x2000001aff057230 */ /* 0x000fe20000004100 */
[----:B------:R-:W-:Y:S01]  /*0630*/  LDS.U16 R21, [R17+0x400] ;  /* 0x0004000011157984 */ /* 0x000fe20000000400 */
[----:B------:R-:W-:-:S03]  /*0640*/  FADD R4, R4, R25 ;  /* 0x0000001904047221 */ /* 0x000fc60000000000 */
[----:B------:R-:W1:Y:S01]  /*0650*/  LDS.64 R6, [R13+0x20] ;  /* 0x000020000d067984 */ /* 0x000e620000000a00 */
[----:B------:R-:W-:Y:S01]  /*0660*/  FADD R4, R4, R5 ;  /* 0x0000000504047221 */ /* 0x000fe20000000000 */
[C---:B--2---:R-:W-:Y:S02]  /*0670*/  HMUL2 R19, R2.reuse.H0_H0, R19.H0_H0 ;  /* 0x2000001302137232 */ /* 0x044fe40000000800 */
[----:B------:R-:W-:Y:S01]  /*0680*/  HADD2.F32 R5, -RZ, R24.H0_H0 ;  /* 0x20000018ff057230 */ /* 0x000fe20000004100 */
[----:B------:R-:W2:Y:S01]  /*0690*/  LDS.U16 R25, [R17+0x440] ;  /* 0x0004400011197984 */ /* 0x000ea20000000400 */
[----:B---3--:R-:W-:Y:S02]  /*06a0*/  HMUL2 R23, R2.H1_H1, R23.H0_H0 ;  /* 0x2000001702177232 */ /* 0x008fe40000000c00 */
[----:B------:R-:W-:Y:S01]  /*06b0*/  HADD2.F32 R19, -RZ, R19.H0_H0 ;  /* 0x20000013ff137230 */ /* 0x000fe20000004100 */
[----:B------:R-:W3:Y:S01]  /*06c0*/  LDS.U16 R2, [R17+0x480] ;  /* 0x0004800011027984 */ /* 0x000ee20000000400 */
[----:B------:R-:W-:Y:S01]  /*06d0*/  FADD R4, R4, R5 ;  /* 0x0000000504047221 */ /* 0x000fe20000000000 */
[----:B------:R-:W-:-:S02]  /*06e0*/  HADD2.F32 R26, -RZ, R23.H0_H0 ;  /* 0x20000017ff1a7230 */ /* 0x000fc40000004100 */
[----:B------:R-:W5:Y:S01]  /*06f0*/  LDS.U16 R24, [R17+0x4c0] ;  /* 0x0004c00011187984 */ /* 0x000f620000000400 */
[----:B------:R-:W-:-:S03]  /*0700*/  FADD R19, R4, R19 ;  /* 0x0000001304137221 */ /* 0x000fc60000000000 */
[----:B------:R-:W-:Y:S01]  /*0710*/  LDS.U16 R23, [R17+0x500] ;  /* 0x0005000011177984 */ /* 0x000fe20000000400 */
[----:B------:R-:W-:-:S03]  /*0720*/  FADD R26, R19, R26 ;  /* 0x0000001a131a7221 */ /* 0x000fc60000000000 */
[----:B------:R-:W5:Y:S04]  /*0730*/  LDS.64 R4, [R13+0x28] ;  /* 0x000028000d047984 */ /* 0x000f680000000a00 */
[----:B------:R-:W5:Y:S01]  /*0740*/  LDS.U16 R19, [R17+0x540] ;  /* 0x0005400011137984 */ /* 0x000f620000000400 */
[----:B0-----:R-:W-:-:S03]  /*0750*/  HMUL2 R27, R3.H0_H0, R22.H0_H0 ;  /* 0x20000016031b7232 */ /* 0x001fc60000000800 */
[----:B------:R-:W0:Y:S01]  /*0760*/  LDS.U16 R22, [R17+0x580] ;  /* 0x0005800011167984 */ /* 0x000e220000000400 */
[----:B----4-:R-:W-:Y:S02]  /*0770*/  HMUL2 R20, R3.H1_H1, R20.H0_H0 ;  /* 0x2000001403147232 */ /* 0x010fe40000000c00 */
[----:B------:R-:W-:-:S03]  /*0780*/  HADD2.F32 R27, -RZ, R27.H0_H0 ;  /* 0x2000001bff1b7230 */ /* 0x000fc60000004100 */
[----:B------:R-:W-:Y:S02]  /*0790*/  HADD2.F32 R3, -RZ, R20.H0_H0 ;  /* 0x20000014ff037230 */ /* 0x000fe40000004100 */
[----:B------:R-:W-:Y:S01]  /*07a0*/  FADD R26, R26, R27 ;  /* 0x0000001b1a1a7221 */ /* 0x000fe20000000000 */
[----:B------:R-:W4:Y:S01]  /*07b0*/  LDS.U16 R20, [R17+0x5c0] ;  /* 0x0005c00011147984 */ /* 0x000f220000000400 */
[C---:B-1----:R-:W-:Y:S02]  /*07c0*/  HMUL2 R21, R6.reuse.H0_H0, R21.H0_H0 ;  /* 0x2000001506157232 */ /* 0x042fe40000000800 */
[----:B------:R-:W-:Y:S01]  /*07d0*/  FADD R3, R26, R3 ;  /* 0x000000031a037221 */ /* 0x000fe20000000000 */
[----:B--2---:R-:W-:Y:S02]  /*07e0*/  HMUL2 R25, R6.H1_H1, R25.H0_H0 ;  /* 0x2000001906197232 */ /* 0x004fe40000000c00 */
[----:B------:R-:W-:Y:S02]  /*07f0*/  HADD2.F32 R6, -RZ, R21.H0_H0 ;  /* 0x20000015ff067230 */ /* 0x000fe40000004100 */
[----:B------:R-:W-:Y:S01]  /*0800*/  LDS.U16 R21, [R17+0x600] ;  /* 0x0006000011157984 */ /* 0x000fe20000000400 */
[----:B---3--:R-:W-:-:S02]  /*0810*/  HMUL2 R2, R7.H0_H0, R2.H0_H0 ;  /* 0x2000000207027232 */ /* 0x008fc40000000800 */
[----:B------:R-:W-:Y:S02]  /*0820*/  HADD2.F32 R26, -RZ, R25.H0_H0 ;  /* 0x20000019ff1a7230 */ /* 0x000fe40000004100 */
[----:B------:R-:W-:Y:S01]  /*0830*/  FADD R3, R3, R6 ;  /* 0x0000000603037221 */ /* 0x000fe20000000000 */
[----:B-----5:R-:W-:Y:S02]  /*0840*/  HMUL2 R24, R7.H1_H1, R24.H0_H0 ;  /* 0x2000001807187232 */ /* 0x020fe40000000c00 */
[----:B------:R-:W-:Y:S02]  /*0850*/  HADD2.F32 R7, -RZ, R2.H0_H0 ;  /* 0x20000002ff077230 */ /* 0x000fe40000004100 */
[----:B------:R-:W-:Y:S02]  /*0860*/  FADD R26, R3, R26 ;  /* 0x0000001a031a7221 */ /* 0x000fe40000000000 */
[----:B------:R-:W1:Y:S01]  /*0870*/  LDS.64 R2, [R13+0x30] ;  /* 0x000030000d027984 */ /* 0x000e620000000a00 */
[----:B------:R-:W-:-:S02]  /*0880*/  HADD2.F32 R24, -RZ, R24.H0_H0 ;  /* 0x20000018ff187230 */ /* 0x000fc40000004100 */
[----:B------:R-:W-:Y:S01]  /*0890*/  FADD R7, R26, R7 ;  /* 0x000000071a077221 */ /* 0x000fe20000000000 */
[C---:B------:R-:W-:Y:S02]  /*08a0*/  HMUL2 R23, R4.reuse.H0_H0, R23.H0_H0 ;  /* 0x2000001704177232 */ /* 0x040fe40000000800 */
[----:B------:R-:W-:-:S03]  /*08b0*/  HMUL2 R25, R4.H1_H1, R19.H0_H0 ;  /* 0x2000001304197232 */ /* 0x000fc60000000c00 */
[----:B------:R-:W-:Y:S01]  /*08c0*/  HADD2.F32 R6, -RZ, R23.H0_H0 ;  /* 0x20000017ff067230 */ /* 0x000fe20000004100 */
[----:B------:R-:W2:Y:S01]  /*08d0*/  LDS.U16 R19, [R17+0x640] ;  /* 0x0006400011137984 */ /* 0x000ea20000000400 */
[----:B------:R-:W-:Y:S01]  /*08e0*/  FADD R7, R7, R24 ;  /* 0x0000001807077221 */ /* 0x000fe20000000000 */
[----:B0-----:R-:W-:Y:S02]  /*08f0*/  HMUL2 R24, R5.H0_H0, R22.H0_H0 ;  /* 0x2000001605187232 */ /* 0x001fe40000000800 */
[----:B------:R-:W-:Y:S01]  /*0900*/  HADD2.F32 R25, -RZ, R25.H0_H0 ;  /* 0x20000019ff197230 */ /* 0x000fe20000004100 */
[----:B------:R-:W0:Y:S01]  /*0910*/  LDS.U16 R4, [R17+0x680] ;  /* 0x0006800011047984 */ /* 0x000e220000000400 */
[----:B------:R-:W-:-:S03]  /*0920*/  FADD R6, R7, R6 ;  /* 0x0000000607067221 */ /* 0x000fc60000000000 */
[----:B------:R-:W3:Y:S01]  /*0930*/  LDS.U16 R22, [R17+0x6c0] ;  /* 0x0006c00011167984 */ /* 0x000ee20000000400 */
[----:B------:R-:W-:Y:S01]  /*0940*/  FADD R25, R6, R25 ;  /* 0x0000001906197221 */ /* 0x000fe20000000000 */
[----:B------:R-:W-:Y:S02]  /*0950*/  HADD2.F32 R24, -RZ, R24.H0_H0 ;  /* 0x20000018ff187230 */ /* 0x000fe40000004100 */
[----:B------:R-:W-:Y:S04]  /*0960*/  LDS.U16 R23, [R17+0x700] ;  /* 0x0007000011177984 */ /* 0x000fe80000000400 */
[----:B------:R-:W5:Y:S01]  /*0970*/  LDS.64 R6, [R13+0x38] ;  /* 0x000038000d067984 */ /* 0x000f620000000a00 */
[----:B------:R-:W-:-:S03]  /*0980*/  FADD R26, R25, R24 ;  /* 0x00000018191a7221 */ /* 0x000fc60000000000 */
[----:B------:R-:W5:Y:S01]  /*0990*/  LDS.U16 R25, [R17+0x740] ;  /* 0x0007400011197984 */ /* 0x000f620000000400 */
[----:B----4-:R-:W-:-:S03]  /*09a0*/  HMUL2 R5, R5.H1_H1, R20.H0_H0 ;  /* 0x2000001405057232 */ /* 0x010fc60000000c00 */
[----:B------:R-:W4:Y:S04]  /*09b0*/  LDS.U16 R24, [R17+0x780] ;  /* 0x0007800011187984 */ /* 0x000f280000000400 */
[----:B------:R-:W4:Y:S01]  /*09c0*/  LDS.U16 R20, [R17+0x7c0] ;  /* 0x0007c00011147984 */ /* 0x000f220000000400 */
[----:B------:R-:W-:Y:S02]  /*09d0*/  HADD2.F32 R5, -RZ, R5.H0_H0 ;  /* 0x20000005ff057230 */ /* 0x000fe40000004100 */
[----:B-1----:R-:W-:-:S03]  /*09e0*/  HMUL2 R21, R2.H0_H0, R21.H0_H0 ;  /* 0x2000001502157232 */ /* 0x002fc60000000800 */
[----:B------:R-:W-:Y:S01]  /*09f0*/  FADD R5, R26, R5 ;  /* 0x000000051a057221 */ /* 0x000fe20000000000 */
[----:B--2---:R-:W-:Y:S02]  /*0a00*/  HMUL2 R19, R2.H1_H1, R19.H0_H0 ;  /* 0x2000001302137232 */ /* 0x004fe40000000c00 */
[----:B------:R-:W-:Y:S02]  /*0a10*/  HADD2.F32 R2, -RZ, R21.H0_H0 ;  /* 0x20000015ff027230 */ /* 0x000fe40000004100 */
[C---:B0-----:R-:W-:Y:S02]  /*0a20*/  HMUL2 R4, R3.reuse.H0_H0, R4.H0_H0 ;  /* 0x2000000403047232 */ /* 0x041fe40000000800 */
[----:B------:R-:W-:Y:S02]  /*0a30*/  HADD2.F32 R19, -RZ, R19.H0_H0 ;  /* 0x20000013ff137230 */ /* 0x000fe40000004100 */
[----:B------:R-:W-:Y:S01]  /*0a40*/  FADD R2, R5, R2 ;  /* 0x0000000205027221 */ /* 0x000fe20000000000 */
[----:B---3--:R-:W-:-:S02]  /*0a50*/  HMUL2 R22, R3.H1_H1, R22.H0_H0 ;  /* 0x2000001603167232 */ /* 0x008fc40000000c00 */
[----:B------:R-:W-:Y:S02]  /*0a60*/  HADD2.F32 R3, -RZ, R4.H0_H0 ;  /* 0x20000004ff037230 */ /* 0x000fe40000004100 */
[----:B------:R-:W-:Y:S01]  /*0a70*/  FADD R2, R2, R19 ;  /* 0x0000001302027221 */ /* 0x000fe20000000000 */
[----:B------:R-:W-:-:S03]  /*0a80*/  HADD2.F32 R5, -RZ, R22.H0_H0 ;  /* 0x20000016ff057230 */ /* 0x000fc60000004100 */
[----:B------:R-:W-:Y:S01]  /*0a90*/  FADD R2, R2, R3 ;  /* 0x0000000302027221 */ /* 0x000fe20000000000 */
[----:B-----5:R-:W-:-:S03]  /*0aa0*/  HMUL2 R23, R6.H0_H0, R23.H0_H0 ;  /* 0x2000001706177232 */ /* 0x020fc60000000800 */
[----:B------:R-:W-:Y:S01]  /*0ab0*/  FADD R2, R2, R5 ;  /* 0x0000000502027221 */ /* 0x000fe20000000000 */
[----:B------:R-:W-:Y:S02]  /*0ac0*/  HMUL2 R25, R6.H1_H1, R25.H0_H0 ;  /* 0x2000001906197232 */ /* 0x000fe40000000c00 */
[----:B------:R-:W-:Y:S02]  /*0ad0*/  HADD2.F32 R23, -RZ, R23.H0_H0 ;  /* 0x20000017ff177230 */ /* 0x000fe40000004100 */
[C---:B----4-:R-:W-:Y:S02]  /*0ae0*/  HMUL2 R24, R7.reuse.H0_H0, R24.H0_H0 ;  /* 0x2000001807187232 */ /* 0x050fe40000000800 */
[----:B------:R-:W-:Y:S02]  /*0af0*/  HADD2.F32 R25, -RZ, R25.H0_H0 ;  /* 0x20000019ff197230 */ /* 0x000fe40000004100 */
[----:B------:R-:W-:Y:S01]  /*0b00*/  FADD R2, R2, R23 ;  /* 0x0000001702027221 */ /* 0x000fe20000000000 */
[----:B------:R-:W-:-:S02]  /*0b10*/  HMUL2 R20, R7.H1_H1, R20.H0_H0 ;  /* 0x2000001407147232 */ /* 0x000fc40000000c00 */
[----:B------:R-:W-:Y:S02]  /*0b20*/  HADD2.F32 R3, -RZ, R24.H0_H0 ;  /* 0x20000018ff037230 */ /* 0x000fe40000004100 */
[----:B------:R-:W-:Y:S01]  /*0b30*/  FADD R2, R2, R25 ;  /* 0x0000001902027221 */ /* 0x000fe20000000000 */
[----:B------:R-:W-:-:S03]  /*0b40*/  HADD2.F32 R19, -RZ, R20.H0_H0 ;  /* 0x20000014ff137230 */ /* 0x000fc60000004100 */
[----:B------:R-:W-:-:S04]  /*0b50*/  FADD R2, R2, R3 ;  /* 0x0000000302027221 */ /* 0x000fc80000000000 */
[----:B------:R-:W-:Y:S01]  /*0b60*/  FADD R19, R2, R19 ;  /* 0x0000001302137221 */ /* 0x000fe20000000000 */
[----:B------:R-:W-:Y:S06]  /*0b70*/  BAR.SYNC.DEFER_BLOCKING 0x0 ;  /* 0x0000000000007b1d */ /* 0x000fec0000010000 */
[----:B------:R-:W-:Y:S05]  /*0b80*/  BRA.U !UP0, `(.L_x_20) ;  /* 0xfffffff508807547 */ /* 0x000fea000b83ffff */
[----:B------:R-:W-:-:S04]  /*0b90*/  ISETP.GT.AND P0, PT, R11, 0x1ff, PT ;  /* 0x000001ff0b00780c */ /* 0x000fc80003f04270 */
[----:B------:R-:W-:-:S13]  /*0ba0*/  ISETP.GT.U32.OR P0, PT, R12, 0x1ff, P0 ;  /* 0x000001ff0c00780c */ /* 0x000fda0000704470 */
[----:B------:R-:W-:Y:S05]  /*0bb0*/  @P0 EXIT ;  /* 0x000000000000094d */ /* 0x000fea0003800000 */
[----:B------:R-:W0:Y:S01]  /*0bc0*/  LDC.64 R2, c[0x0][0x390] ;  /* 0x0000e400ff027b82 */ /* 0x000e220000000a00 */
[----:B------:R-:W-:-:S05]  /*0bd0*/  LEA R11, R12, R11, 0x9 ;  /* 0x0000000b0c0b7211 */ /* 0x000fca00078e48ff */
[----:B0-----:R-:W-:-:S05]  /*0be0*/  IMAD.WIDE R2, R11, 0x4, R2 ;  /* 0x000000040b027825 */ /* 0x001fca00078e0202 */
[----:B------:R-:W-:Y:S01]  /*0bf0*/  STG.E desc[UR8][R2.64], R19 ;  /* 0x0000001302007986 */ /* 0x000fe2000c101908 */
[----:B------:R-:W-:Y:S05]  /*0c00*/  EXIT ;  /* 0x000000000000794d */ /* 0x000fea0003800000 */
.L_x_21:
        /* <DEDUP_REMOVED lines=15> */
.L_x_32:


//--------------------- .text._Z22matrix_multiplication0I6__halffEvPKT_S3_PT0_ --------------------------
	.section	.text._Z22matrix_multiplication0I6__halffEvPKT_S3_PT0_,"ax",@progbits
	.align	128
        .global         _Z22matrix_multiplication0I6__halffEvPKT_S3_PT0_
        .type           _Z22matrix_multiplication0I6__halffEvPKT_S3_PT0_,@function
        .size           _Z22matrix_multiplication0I6__halffEvPKT_S3_PT0_,(.L_x_33 - _Z22matrix_multiplication0I6__halffEvPKT_S3_PT0_)
        .other          _Z22matrix_multiplication0I6__halffEvPKT_S3_PT0_,@"STO_CUDA_ENTRY STV_DEFAULT"
_Z22matrix_multiplication0I6__halffEvPKT_S3_PT0_:
.text._Z22matrix_multiplication0I6__halffEvPKT_S3_PT0_:
[----:B------:R-:W-:Y:S01]  /*0000*/  LDC R1, c[0x0][0x37c] ;  /* 0x0000df00ff017b82 */ /* 0x000fe20000000800 */
[----:B------:R-:W0:Y:S07]  /*0010*/  S2R R3, SR_TID.X ;  /* 0x0000000000037919 */ /* 0x000e2e0000002100 */
[----:B------:R-:W0:Y:S01]  /*0020*/  S2UR UR4, SR_CTAID.X ;  /* 0x00000000000479c3 */ /* 0x000e220000002500 */
[----:B------:R-:W1:Y:S07]  /*0030*/  S2R R2, SR_TID.Y ;  /* 0x0000000000027919 */ /* 0x000e6e0000002200 */
[----:B------:R-:W0:Y:S08]  /*0040*/  LDC R0, c[0x0][0x360] ;  /* 0x0000d800ff007b82 */ /* 0x000e300000000800 */
[----:B------:R-:W1:Y:S08]  /*0050*/  S2UR UR5, SR_CTAID.Y ;  /* 0x00000000000579c3 */ /* 0x000e700000002600 */
[----:B------:R-:W1:Y:S01]  /*0060*/  LDC R7, c[0x0][0x364] ;  /* 0x0000d900ff077b82 */ /* 0x000e620000000800 */
[----:B0-----:R-:W-:-:S05]  /*0070*/  IMAD R0, R0, UR4, R3 ;  /* 0x0000000400007c24 */ /* 0x001fca000f8e0203 */
[----:B------:R-:W-:Y:S01]  /*0080*/  ISETP.GT.AND P0, PT, R0, 0x1ff, PT ;  /* 0x000001ff0000780c */ /* 0x000fe20003f04270 */
[----:B-1----:R-:W-:-:S05]  /*0090*/  IMAD R7, R7, UR5, R2 ;  /* 0x0000000507077c24 */ /* 0x002fca000f8e0202 */
[----:B------:R-:W-:-:S13]  /*00a0*/  ISETP.GT.U32.OR P0, PT, R7, 0x1ff, P0 ;  /* 0x000001ff0700780c */ /* 0x000fda0000704470 */
[----:B------:R-:W-:Y:S05]  /*00b0*/  @P0 EXIT ;  /* 0x000000000000094d */ /* 0x000fea0003800000 */
[----:B------:R-:W0:Y:S01]  /*00c0*/  LDC.64 R2, c[0x0][0x380] ;  /* 0x0000e000ff027b82 */ /* 0x000e220000000a00 */
[----:B------:R-:W1:Y:S01]  /*00d0*/  LDCU.64 UR6, c[0x0][0x388] ;  /* 0x00007100ff0677ac */ /* 0x000e620008000a00 */
[----:B------:R-:W-:Y:S02]  /*00e0*/  SHF.L.U32 R7, R7, 0x9, RZ ;  /* 0x0000000907077819 */ /* 0x000fe400000006ff */
[----:B------:R-:W-:Y:S01]  /*00f0*/  MOV R6, R0 ;  /* 0x0000000000067202 */ /* 0x000fe20000000f00 */
[----:B------:R-:W2:Y:S01]  /*0100*/  LDCU.64 UR8, c[0x0][0x358] ;  /* 0x00006b00ff0877ac */ /* 0x000ea20008000a00 */
[----:B------:R-:W-:Y:S01]  /*0110*/  PRMT R26, RZ, 0x7610, R26 ;  /* 0x00007610ff1a7816 */ /* 0x000fe2000000001a */
[----:B------:R-:W-:Y:S01]  /*0120*/  UMOV UR4, URZ ;  /* 0x000000ff00047c82 */ /* 0x000fe20008000000 */
[----:B-1----:R-:W-:-:S04]  /*0130*/  UIADD3 UR5, UP0, UPT, UR6, 0x2000, URZ ;  /* 0x0000200006057890 */ /* 0x002fc8000ff1e0ff */
[----:B------:R-:W-:Y:S01]  /*0140*/  UIADD3.X UR6, UPT, UPT, URZ, UR7, URZ, UP0, !UPT ;  /* 0x00000007ff067290 */ /* 0x000fe200087fe4ff */
[----:B0-----:R-:W-:-:S03]  /*0150*/  IMAD.WIDE.U32 R2, R7, 0x2, R2 ;  /* 0x0000000207027825 */ /* 0x001fc600078e0002 */
[----:B------:R-:W-:-:S04]  /*0160*/  IADD3 R4, P0, PT, R2, 0x10, RZ ;  /* 0x0000001002047810 */ /* 0x000fc80007f1e0ff */
[----:B--2---:R-:W-:-:S09]  /*0170*/  IADD3.X R5, PT, PT, RZ, R3, RZ, P0, !PT ;  /* 0x00000003ff057210 */ /* 0x004fd200007fe4ff */
.L_x_22:
[----:B------:R-:W-:Y:S01]  /*0180*/  MOV R2, UR5 ;  /* 0x0000000500027c02 */ /* 0x000fe20008000f00 */
[----:B------:R-:W2:Y:S01]  /*0190*/  LDG.E.U16 R11, desc[UR8][R4.64+-0x10] ;  /* 0xfffff008040b7981 */ /* 0x000ea2000c1e1500 */
[----:B------:R-:W-:-:S03]  /*01a0*/  MOV R3, UR6 ;  /* 0x0000000600037c02 */ /* 0x000fc60008000f00 */
[----:B------:R-:W3:Y:S01]  /*01b0*/  LDG.E.U16 R25, desc[UR8][R4.64+-0xe] ;  /* 0xfffff20804197981 */ /* 0x000ee2000c1e1500 */
[----:B------:R-:W-:-:S03]  /*01c0*/  IMAD.WIDE R2, R6, 0x2, R2 ;  /* 0x0000000206027825 */ /* 0x000fc600078e0202 */
[----:B------:R-:W4:Y:S04]  /*01d0*/  LDG.E.U16 R16, desc[UR8][R4.64+-0xc] ;  /* 0xfffff40804107981 */ /* 0x000f28000c1e1500 */
[----:B------:R-:W2:Y:S04]  /*01e0*/  LDG.E.U16 R8, desc[UR8][R2.64+-0x2000] ;  /* 0xffe0000802087981 */ /* 0x000ea8000c1e1500 */
[----:B------:R-:W3:Y:S04]  /*01f0*/  LDG.E.U16 R24, desc[UR8][R2.64+-0x1c00] ;  /* 0xffe4000802187981 */ /* 0x000ee8000c1e1500 */
[----:B------:R-:W4:Y:S04]  /*0200*/  LDG.E.U16 R17, desc[UR8][R2.64+-0x1800] ;  /* 0xffe8000802117981 */ /* 0x000f28000c1e1500 */
[----:B------:R-:W5:Y:S04]  /*0210*/  LDG.E.U16 R19, desc[UR8][R4.64+-0xa] ;  /* 0xfffff60804137981 */ /* 0x000f68000c1e1500 */
        /* <DEDUP_REMOVED lines=11> */
[----:B------:R-:W5:Y:S01]  /*02d0*/  LDG.E.U16 R27, desc[UR8][R4.64+0xe] ;  /* 0x00000e08041b7981 */ /* 0x000f62000c1e1500 */
[----:B--2---:R-:W-:-:S03]  /*02e0*/  HFMA2 R8, R11.H0_H0, R8.H0_H0, R26.H0_H0 ;  /* 0x200000080b087231 */ /* 0x004fc6000004081a */
[----:B------:R-:W2:Y:S01]  /*02f0*/  LDG.E.U16 R11, desc[UR8][R4.64+0x2] ;  /* 0x00000208040b7981 */ /* 0x000ea2000c1e1500 */
[----:B---3--:R-:W-:-:S03]  /*0300*/  HFMA2 R24, R25.H0_H0, R24.H0_H0, R8.H0_H0 ;  /* 0x2000001819187231 */ /* 0x008fc60000040808 */
[----:B------:R-:W2:Y:S01]  /*0310*/  LDG.E.U16 R8, desc[UR8][R2.64+0x400] ;  /* 0x0004000802087981 */ /* 0x000ea2000c1e1500 */
[----:B----4-:R-:W-:-:S03]  /*0320*/  HFMA2 R24, R16.H0_H0, R17.H0_H0, R24.H0_H0 ;  /* 0x2000001110187231 */ /* 0x010fc60000040818 */
[----:B------:R-:W3:Y:S04]  /*0330*/  LDG.E.U16 R17, desc[UR8][R4.64+0x4] ;  /* 0x0000040804117981 */ /* 0x000ee8000c1e1500 */
[----:B------:R-:W3:Y:S01]  /*0340*/  LDG.E.U16 R16, desc[UR8][R2.64+0x800] ;  /* 0x0008000802107981 */ /* 0x000ee2000c1e1500 */
[----:B-----5:R-:W-:-:S03]  /*0350*/  HFMA2 R24, R19.H0_H0, R18.H0_H0, R24.H0_H0 ;  /* 0x2000001213187231 */ /* 0x020fc60000040818 */
[----:B------:R-:W4:Y:S04]  /*0360*/  LDG.E.U16 R19, desc[UR8][R4.64+0x6] ;  /* 0x0000060804137981 */ /* 0x000f28000c1e1500 */
[----:B------:R-:W4:Y:S01]  /*0370*/  LDG.E.U16 R18, desc[UR8][R2.64+0xc00] ;  /* 0x000c000802127981 */ /* 0x000f22000c1e1500 */
[----:B------:R-:W-:-:S03]  /*0380*/  HFMA2 R24, R23.H0_H0, R22.H0_H0, R24.H0_H0 ;  /* 0x2000001617187231 */ /* 0x000fc60000040818 */
[----:B------:R-:W5:Y:S04]  /*0390*/  LDG.E.U16 R23, desc[UR8][R4.64+0x8] ;  /* 0x0000080804177981 */ /* 0x000f68000c1e1500 */
[----:B------:R-:W5:Y:S01]  /*03a0*/  LDG.E.U16 R22, desc[UR8][R2.64+0x1000] ;  /* 0x0010000802167981 */ /* 0x000f62000c1e1500 */
[----:B------:R-:W-:-:S03]  /*03b0*/  HFMA2 R28, R21.H0_H0, R20.H0_H0, R24.H0_H0 ;  /* 0x20000014151c7231 */ /* 0x000fc60000040818 */
[----:B------:R-:W5:Y:S04]  /*03c0*/  LDG.E.U16 R25, desc[UR8][R4.64+0xa] ;  /* 0x00000a0804197981 */ /* 0x000f68000c1e1500 */
[----:B------:R-:W5:Y:S04]  /*03d0*/  LDG.E.U16 R24, desc[UR8][R2.64+0x1400] ;  /* 0x0014000802187981 */ /* 0x000f68000c1e1500 */
[----:B------:R0:W5:Y:S04]  /*03e0*/  LDG.E.U16 R20, desc[UR8][R4.64+0xc] ;  /* 0x00000c0804147981 */ /* 0x000168000c1e1500 */
[----:B------:R-:W5:Y:S04]  /*03f0*/  LDG.E.U16 R21, desc[UR8][R2.64+0x1800] ;  /* 0x0018000802157981 */ /* 0x000f68000c1e1500 */
[----:B------:R-:W5:Y:S01]  /*0400*/  LDG.E.U16 R26, desc[UR8][R2.64+0x1c00] ;  /* 0x001c0008021a7981 */ /* 0x000f62000c1e1500 */
[----:B------:R-:W-:-:S04]  /*0410*/  HFMA2 R9, R14.H0_H0, R9.H0_H0, R28.H0_H0 ;  /* 0x200000090e097231 */ /* 0x000fc8000004081c */
[----:B------:R-:W-:-:S04]  /*0420*/  HFMA2 R9, R15.H0_H0, R12.H0_H0, R9.H0_H0 ;  /* 0x2000000c0f097231 */ /* 0x000fc80000040809 */
[----:B------:R-:W-:Y:S01]  /*0430*/  HFMA2 R9, R13.H0_H0, R10.H0_H0, R9.H0_H0 ;  /* 0x2000000a0d097231 */ /* 0x000fe20000040809 */
[----:B------:R-:W-:-:S04]  /*0440*/  UIADD3 UR4, UPT, UPT, UR4, 0x10, URZ ;  /* 0x0000001004047890 */ /* 0x000fc8000fffe0ff */
[----:B------:R-:W-:Y:S01]  /*0450*/  UISETP.NE.AND UP0, UPT, UR4, 0x200, UPT ;  /* 0x000002000400788c */ /* 0x000fe2000bf05270 */
[----:B0-----:R-:W-:Y:S02]  /*0460*/  IADD3 R4, P0, PT, R4, 0x20, RZ ;  /* 0x0000002004047810 */ /* 0x001fe40007f1e0ff */
[----:B------:R-:W-:Y:S02]  /*0470*/  IADD3 R6, PT, PT, R6, 0x2000, RZ ;  /* 0x0000200006067810 */ /* 0x000fe40007ffe0ff */
[----:B------:R-:W-:Y:S01]  /*0480*/  IADD3.X R5, PT, PT, RZ, R5, RZ, P0, !PT ;  /* 0x00000005ff057210 */ /* 0x000fe200007fe4ff */
[----:B--2---:R-:W-:-:S04]  /*0490*/  HFMA2 R8, R11.H0_H0, R8.H0_H0, R9.H0_H0 ;  /* 0x200000080b087231 */ /* 0x004fc80000040809 */
[----:B---3--:R-:W-:-:S04]  /*04a0*/  HFMA2 R9, R17.H0_H0, R16.H0_H0, R8.H0_H0 ;  /* 0x2000001011097231 */ /* 0x008fc80000040808 */
[----:B----4-:R-:W-:-:S04]  /*04b0*/  HFMA2 R11, R19.H0_H0, R18.H0_H0, R9.H0_H0 ;  /* 0x20000012130b7231 */ /* 0x010fc80000040809 */
[----:B-----5:R-:W-:-:S04]  /*04c0*/  HFMA2 R12, R23.H0_H0, R22.H0_H0, R11.H0_H0 ;  /* 0x20000016170c7231 */ /* 0x020fc8000004080b */
[----:B------:R-:W-:-:S04]  /*04d0*/  HFMA2 R10, R25.H0_H0, R24.H0_H0, R12.H0_H0 ;  /* 0x20000018190a7231 */ /* 0x000fc8000004080c */
[----:B------:R-:W-:-:S04]  /*04e0*/  HFMA2 R13, R20.H0_H0, R21.H0_H0, R10.H0_H0 ;  /* 0x20000015140d7231 */ /* 0x000fc8000004080a */
[----:B------:R-:W-:Y:S01]  /*04f0*/  HFMA2 R26, R27.H0_H0, R26.H0_H0, R13.H0_H0 ;  /* 0x2000001a1b1a7231 */ /* 0x000fe2000004080d */
[----:B------:R-:W-:Y:S06]  /*0500*/  BRA.U UP0, `(.L_x_22) ;  /* 0xfffffffd001c7547 */ /* 0x000fec000b83ffff */
[----:B------:R-:W0:Y:S01]  /*0510*/  LDC.64 R2, c[0x0][0x390] ;  /* 0x0000e400ff027b82 */ /* 0x000e220000000a00 */
[----:B------:R-:W-:Y:S01]  /*0520*/  IADD3 R7, PT, PT, R0, R7, RZ ;  /* 0x0000000700077210 */ /* 0x000fe20007ffe0ff */
[----:B------:R-:W-:-:S04]  /*0530*/  HADD2.F32 R5, -RZ, R26.H0_H0 ;  /* 0x2000001aff057230 */ /* 0x000fc80000004100 */
[----:B0-----:R-:W-:-:S05]  /*0540*/  IMAD.WIDE R2, R7, 0x4, R2 ;  /* 0x0000000407027825 */ /* 0x001fca00078e0202 */
[----:B------:R-:W-:Y:S01]  /*0550*/  STG.E desc[UR8][R2.64], R5 ;  /* 0x0000000502007986 */ /* 0x000fe2000c101908 */
[----:B------:R-:W-:Y:S05]  /*0560*/  EXIT ;  /* 0x000000000000794d */ /* 0x000fea0003800000 */
.L_x_23:
        /* <DEDUP_REMOVED lines=9> */
.L_x_33:


//--------------------- .text._Z7warm_upv         --------------------------
	.section	.text._Z7warm_upv,"ax",@progbits
	.align	128
        .global         _Z7warm_upv
        .type           _Z7warm_upv,@function
        .size           _Z7warm_upv,(.L_x_34 - _Z7warm_upv)
        .other          _Z7warm_upv,@"STO_CUDA_ENTRY STV_DEFAULT"
_Z7warm_upv:
.text._Z7warm_upv:
[----:B------:R-:W-:Y:S01]  /*0000*/  LDC R1, c[0x0][0x37c] ;  /* 0x0000df00ff017b82 */ /* 0x000fe20000000800 */
[----:B------:R-:W-:Y:S05]  /*0010*/  EXIT ;  /* 0x000000000000794d */ /* 0x000fea0003800000 */
.L_x_24:
        /* <DEDUP_REMOVED lines=14> */
.L_x_34:


//--------------------- .nv.shared.reserved.0     --------------------------
	.section	.nv.shared.reserved.0,"aw",@nobits
	.weak		__nv_reservedSMEM_offset_0_alias
	.size		__nv_reservedSMEM_offset_0_alias, 0, 64
	.other		__nv_reservedSMEM_offset_0_alias,@"STO_CUDA_RESERVED_SHARED STV_DEFAULT"
__nv_reservedSMEM_offset_0_alias:
	.zero		0
	.zero		64


//--------------------- .nv.global                --------------------------
	.section	.nv.global,"aw",@nobits
.nv.global:
	.type		_ZN34_INTERNAL_cc3b8223_4_k_cu_9fb6fbca6thrust24THRUST_300001_SM_1000_NS3seqE,@object
	.size		_ZN34_INTERNAL_cc3b8223_4_k_cu_9fb6fbca6thrust24THRUST_300001_SM_1000_NS3seqE,(_ZN34_INTERNAL_cc3b8223_4_k_cu_9fb6fbca4cuda3std3__48in_placeE - _ZN34_INTERNAL_cc3b8223_4_k_cu_9fb6fbca6thrust24THRUST_300001_SM_1000_NS3seqE)
_ZN34_INTERNAL_cc3b8223_4_k_cu_9fb6fbca6thrust24THRUST_300001_SM_1000_NS3seqE:
	.zero		1
	.type		_ZN34_INTERNAL_cc3b8223_4_k_cu_9fb6fbca4cuda3std3__48in_placeE,@object
	.size		_ZN34_INTERNAL_cc3b8223_4_k_cu_9fb6fbca4cuda3std3__48in_placeE,(_ZN34_INTERNAL_cc3b8223_4_k_cu_9fb6fbca4cuda3std6ranges3__45__cpo4sizeE - _ZN34_INTERNAL_cc3b8223_4_k_cu_9fb6fbca4cuda3std3__48in_placeE)
_ZN34_INTERNAL_cc3b8223_4_k_cu_9fb6fbca4cuda3std3__48in_placeE:
	.zero		1
	.type		_ZN34_INTERNAL_cc3b8223_4_k_cu_9fb6fbca4cuda3std6ranges3__45__cpo4sizeE,@object
	.size		_ZN34_INTERNAL_cc3b8223_4_k_cu_9fb6fbca4cuda3std6ranges3__45__cpo4sizeE,(_ZN34_INTERNAL_cc3b8223_4_k_cu_9fb6fbca6thrust24THRUST_300001_SM_1000_NS12placeholders2_3E - _ZN34_INTERNAL_cc3b8223_4_k_cu_9fb6fbca4cuda3std6ranges3__45__cpo4sizeE)
_ZN34_INTERNAL_cc3b8223_4_k_cu_9fb6fbca4cuda3std6ranges3__45__cpo4sizeE:
	.zero		1
	.type		_ZN34_INTERNAL_cc3b8223_4_k_cu_9fb6fbca6thrust24THRUST_300001_SM_1000_NS12placeholders2_3E,@object
	.size		_ZN34_INTERNAL_cc3b8223_4_k_cu_9fb6fbca6thrust24THRUST_300001_SM_1000_NS12placeholders2_3E,(_ZN34_INTERNAL_cc3b8223_4_k_cu_9fb6fbca4cuda3std3__45__cpo6cbeginE - _ZN34_INTERNAL_cc3b8223_4_k_cu_9fb6fbca6thrust24THRUST_300001_SM_1000_NS12placeholders2_3E)
_ZN34_INTERNAL_cc3b8223_4_k_cu_9fb6fbca6thrust24THRUST_300001_SM_1000_NS12placeholders2_3E:
	.zero		1
	.type		_ZN34_INTERNAL_cc3b8223_4_k_cu_9fb6fbca4cuda3std3__45__cpo6cbeginE,@object
	.size		_ZN34_INTERNAL_cc3b8223_4_k_cu_9fb6fbca4cuda3std3__45__cpo6cbeginE,(_ZN34_INTERNAL_cc3b8223_4_k_cu_9fb6fbca4cuda3std6ranges3__45__cpo6cbeginE - _ZN34_INTERNAL_cc3b8223_4_k_cu_9fb6fbca4cuda3std3__45__cpo6cbeginE)
_ZN34_INTERNAL_cc3b8223_4_k_cu_9fb6fbca4cuda3std3__45__cpo6cbeginE:
	.zero		1
	.type		_ZN34_INTERNAL_cc3b8223_4_k_cu_9fb6fbca4cuda3std6ranges3__45__cpo6cbeginE,@object
	.size		_ZN34_INTERNAL_cc3b8223_4_k_cu_9fb6fbca4cuda3std6ranges3__45__cpo6cbeginE,(_ZN34_INTERNAL_cc3b8223_4_k_cu_9fb6fbca6thrust24THRUST_300001_SM_1000_NS12placeholders2_7E - _ZN34_INTERNAL_cc3b8223_4_k_cu_9fb6fbca4cuda3std6ranges3__45__cpo6cbeginE)
_ZN34_INTERNAL_cc3b8223_4_k_cu_9fb6fbca4cuda3std6ranges3__45__cpo6cbeginE:
	.zero		1
	.type		_ZN34_INTERNAL_cc3b8223_4_k_cu_9fb6fbca6thrust24THRUST_300001_SM_1000_NS12placeholders2_7E,@object
	.size		_ZN34_INTERNAL_cc3b8223_4_k_cu_9fb6fbca6thrust24THRUST_300001_SM_1000_NS12placeholders2_7E,(_ZN34_INTERNAL_cc3b8223_4_k_cu_9fb6fbca4cuda3std3__45__cpo7crbeginE - _ZN34_INTERNAL_cc3b8223_4_k_cu_9fb6fbca6thrust24THRUST_300001_SM_1000_NS12placeholders2_7E)
_ZN34_INTERNAL_cc3b8223_4_k_cu_9fb6fbca6thrust24THRUST_300001_SM_1000_NS12placeholders2_7E:
	.zero		1
	.type		_ZN34_INTERNAL_cc3b8223_4_k_cu_9fb6fbca4cuda3std3__45__cpo7crbeginE,@object
	.size		_ZN34_INTERNAL_cc3b8223_4_k_cu_9fb6fbca4cuda3std3__45__cpo7crbeginE,(_ZN34_INTERNAL_cc3b8223_4_k_cu_9fb6fbca4cuda3std6ranges3__45__cpo4nextE - _ZN34_INTERNAL_cc3b8223_4_k_cu_9fb6fbca4cuda3std3__45__cpo7crbeginE)
_ZN34_INTERNAL_cc3b8223_4_k_cu_9fb6fbca4cuda3std3__45__cpo7crbeginE:
	.zero		1
	.type		_ZN34_INTERNAL_cc3b8223_4_k_cu_9fb6fbca4cuda3std6ranges3__45__cpo4nextE,@object
	.size		_ZN34_INTERNAL_cc3b8223_4_k_cu_9fb6fbca4cuda3std6ranges3__45__cpo4nextE,(_ZN34_INTERNAL_cc3b8223_4_k_cu_9fb6fbca4cuda3std6ranges3__45__cpo4swapE - _ZN34_INTERNAL_cc3b8223_4_k_cu_9fb6fbca4cuda3std6ranges3__45__cpo4nextE)
_ZN34_INTERNAL_cc3b8223_4_k_cu_9fb6fbca4cuda3std6ranges3__45__cpo4nextE:
	.zero		1
	.type		_ZN34_INTERNAL_cc3b8223_4_k_cu_9fb6fbca4cuda3std6ranges3__45__cpo4swapE,@object
	.size		_ZN34_INTERNAL_cc3b8223_4_k_cu_9fb6fbca4cuda3std6ranges3__45__cpo4swapE,(_ZN34_INTERNAL_cc3b8223_4_k_cu_9fb6fbca6thrust24THRUST_300001_SM_1000_NS8cuda_cub10par_nosyncE - _ZN34_INTERNAL_cc3b8223_4_k_cu_9fb6fbca4cuda3std6ranges3__45__cpo4swapE)
_ZN34_INTERNAL_cc3b8223_4_k_cu_9fb6fbca4cuda3std6ranges3__45__cpo4swapE:
	.zero		1
	.type		_ZN34_INTERNAL_cc3b8223_4_k_cu_9fb6fbca6thrust24THRUST_300001_SM_1000_NS8cuda_cub10par_nosyncE,@object
	.size		_ZN34_INTERNAL_cc3b8223_4_k_cu_9fb6fbca6thrust24THRUST_300001_SM_1000_NS8cuda_cub10par_nosyncE,(_ZN34_INTERNAL_cc3b8223_4_k_cu_9fb6fbca6thrust24THRUST_300001_SM_1000_NS12placeholders2_9E - _ZN34_INTERNAL_cc3b8223_4_k_cu_9fb6fbca6thrust24THRUST_300001_SM_1000_NS8cuda_cub10par_nosyncE)
_ZN34_INTERNAL_cc3b8223_4_k_cu_9fb6fbca6thrust24THRUST_300001_SM_1000_NS8cuda_cub10par_nosyncE:
	.zero		1
	.type		_ZN34_INTERNAL_cc3b8223_4_k_cu_9fb6fbca6thrust24THRUST_300001_SM_1000_NS12placeholders2_9E,@object
	.size		_ZN34_INTERNAL_cc3b8223_4_k_cu_9fb6fbca6thrust24THRUST_300001_SM_1000_NS12placeholders2_9E,(_ZN34_INTERNAL_cc3b8223_4_k_cu_9fb6fbca4cuda3std3__436_GLOBAL__N__cc3b8223_4_k_cu_9fb6fbca6ignoreE - _ZN34_INTERNAL_cc3b8223_4_k_cu_9fb6fbca6thrust24THRUST_300001_SM_1000_NS12placeholders2_9E)
_ZN34_INTERNAL_cc3b8223_4_k_cu_9fb6fbca6thrust24THRUST_300001_SM_1000_NS12placeholders2_9E:
	.zero		1
	.type		_ZN34_INTERNAL_cc3b8223_4_k_cu_9fb6fbca4cuda3std3__436_GLOBAL__N__cc3b8223_4_k_cu_9fb6fbca6ignoreE,@object
	.size		_ZN34_INTERNAL_cc3b8223_4_k_cu_9fb6fbca4cuda3std3__436_GLOBAL__N__cc3b8223_4_k_cu_9fb6fbca6ignoreE,(_ZN34_INTERNAL_cc3b8223_4_k_cu_9fb6fbca4cuda3std6ranges3__45__cpo4dataE - _ZN34_INTERNAL_cc3b8223_4_k_cu_9fb6fbca4cuda3std3__436_GLOBAL__N__cc3b8223_4_k_cu_9fb6fbca6ignoreE)
_ZN34_INTERNAL_cc3b8223_4_k_cu_9fb6fbca4cuda3std3__436_GLOBAL__N__cc3b8223_4_k_cu_9fb6fbca6ignoreE:
	.zero		1
	.type		_ZN34_INTERNAL_cc3b8223_4_k_cu_9fb6fbca4cuda3std6ranges3__45__cpo4dataE,@object
	.size		_ZN34_INTERNAL_cc3b8223_4_k_cu_9fb6fbca4cuda3std6ranges3__45__cpo4dataE,(_ZN34_INTERNAL_cc3b8223_4_k_cu_9fb6fbca6thrust24THRUST_300001_SM_1000_NS12placeholders2_1E - _ZN34_INTERNAL_cc3b8223_4_k_cu_9fb6fbca4cuda3std6ranges3__45__cpo4dataE)
_ZN34_INTERNAL_cc3b8223_4_k_cu_9fb6fbca4cuda3std6ranges3__45__cpo4dataE:
	.zero		1
	.type		_ZN34_INTERNAL_cc3b8223_4_k_cu_9fb6fbca6thrust24THRUST_300001_SM_1000_NS12placeholders2_1E,@object
	.size		_ZN34_INTERNAL_cc3b8223_4_k_cu_9fb6fbca6thrust24THRUST_300001_SM_1000_NS12placeholders2_1E,(_ZN34_INTERNAL_cc3b8223_4_k_cu_9fb6fbca4cuda3std3__45__cpo5beginE - _ZN34_INTERNAL_cc3b8223_4_k_cu_9fb6fbca6thrust24THRUST_300001_SM_1000_NS12placeholders2_1E)
_ZN34_INTERNAL_cc3b8223_4_k_cu_9fb6fbca6thrust24THRUST_300001_SM_1000_NS12placeholders2_1E:
	.zero		1
	.type		_ZN34_INTERNAL_cc3b8223_4_k_cu_9fb6fbca4cuda3std3__45__cpo5beginE,@object
	.size		_ZN34_INTERNAL_cc3b8223_4_k_cu_9fb6fbca4cuda3std3__45__cpo5beginE,(_ZN34_INTERNAL_cc3b8223_4_k_cu_9fb6fbca4cuda3std6ranges3__45__cpo5beginE - _ZN34_INTERNAL_cc3b8223_4_k_cu_9fb6fbca4cuda3std3__45__cpo5beginE)
_ZN34_INTERNAL_cc3b8223_4_k_cu_9fb6fbca4cuda3std3__45__cpo5beginE:
	.zero		1
	.type		_ZN34_INTERNAL_cc3b8223_4_k_cu_9fb6fbca4cuda3std6ranges3__45__cpo5beginE,@object
	.size		_ZN34_INTERNAL_cc3b8223_4_k_cu_9fb6fbca4cuda3std6ranges3__45__cpo5beginE,(_ZN34_INTERNAL_cc3b8223_4_k_cu_9fb6fbca6thrust24THRUST_300001_SM_1000_NS12placeholders2_5E - _ZN34_INTERNAL_cc3b8223_4_k_cu_9fb6fbca4cuda3std6ranges3__45__cpo5beginE)
_ZN34_INTERNAL_cc3b8223_4_k_cu_9fb6fbca4cuda3std6ranges3__45__cpo5beginE:
	.zero		1
	.type		_ZN34_INTERNAL_cc3b8223_4_k_cu_9fb6fbca6thrust24THRUST_300001_SM_1000_NS12placeholders2_5E,@object
	.size		_ZN34_INTERNAL_cc3b8223_4_k_cu_9fb6fbca6thrust24THRUST_300001_SM_1000_NS12placeholders2_5E,(_ZN34_INTERNAL_cc3b8223_4_k_cu_9fb6fbca4cuda3std3__45__cpo6rbeginE - _ZN34_INTERNAL_cc3b8223_4_k_cu_9fb6fbca6thrust24THRUST_300001_SM_1000_NS12placeholders2_5E)
_ZN34_INTERNAL_cc3b8223_4_k_cu_9fb6fbca6thrust24THRUST_300001_SM_1000_NS12placeholders2_5E:
	.zero		1
	.type		_ZN34_INTERNAL_cc3b8223_4_k_cu_9fb6fbca4cuda3std3__45__cpo6rbeginE,@object
	.size		_ZN34_INTERNAL_cc3b8223_4_k_cu_9fb6fbca4cuda3std3__45__cpo6rbeginE,(_ZN34_INTERNAL_cc3b8223_4_k_cu_9fb6fbca4cuda3std6ranges3__45__cpo7advanceE - _ZN34_INTERNAL_cc3b8223_4_k_cu_9fb6fbca4cuda3std3__45__cpo6rbeginE)
_ZN34_INTERNAL_cc3b8223_4_k_cu_9fb6fbca4cuda3std3__45__cpo6rbeginE:
	.zero		1
	.type		_ZN34_INTERNAL_cc3b8223_4_k_cu_9fb6fbca4cuda3std6ranges3__45__cpo7advanceE,@object
	.size		_ZN34_INTERNAL_cc3b8223_4_k_cu_9fb6fbca4cuda3std6ranges3__45__cpo7advanceE,(_ZN34_INTERNAL_cc3b8223_4_k_cu_9fb6fbca4cuda3std3__47nulloptE - _ZN34_INTERNAL_cc3b8223_4_k_cu_9fb6fbca4cuda3std6ranges3__45__cpo7advanceE)
_ZN34_INTERNAL_cc3b8223_4_k_cu_9fb6fbca4cuda3std6ranges3__45__cpo7advanceE:
	.zero		1
	.type		_ZN34_INTERNAL_cc3b8223_4_k_cu_9fb6fbca4cuda3std3__47nulloptE,@object
	.size		_ZN34_INTERNAL_cc3b8223_4_k_cu_9fb6fbca4cuda3std3__47nulloptE,(_ZN34_INTERNAL_cc3b8223_4_k_cu_9fb6fbca4cuda3std6ranges3__45__cpo8distanceE - _ZN34_INTERNAL_cc3b8223_4_k_cu_9fb6fbca4cuda3std3__47nulloptE)
_ZN34_INTERNAL_cc3b8223_4_k_cu_9fb6fbca4cuda3std3__47nulloptE:
	.zero		1
	.type		_ZN34_INTERNAL_cc3b8223_4_k_cu_9fb6fbca4cuda3std6ranges3__45__cpo8distanceE,@object
	.size		_ZN34_INTERNAL_cc3b8223_4_k_cu_9fb6fbca4cuda3std6ranges3__45__cpo8distanceE,(_ZN34_INTERNAL_cc3b8223_4_k_cu_9fb6fbca6thrust24THRUST_300001_SM_1000_NS12placeholders3_10E - _ZN34_INTERNAL_cc3b8223_4_k_cu_9fb6fbca4cuda3std6ranges3__45__cpo8distanceE)
_ZN34_INTERNAL_cc3b8223_4_k_cu_9fb6fbca4cuda3std6ranges3__45__cpo8distanceE:
	.zero		1
	.type		_ZN34_INTERNAL_cc3b8223_4_k_cu_9fb6fbca6thrust24THRUST_300001_SM_1000_NS12placeholders3_10E,@object
	.size		_ZN34_INTERNAL_cc3b8223_4_k_cu_9fb6fbca6thrust24THRUST_300001_SM_1000_NS12placeholders3_10E,(_ZN34_INTERNAL_cc3b8223_4_k_cu_9fb6fbca4cuda3std3__419piecewise_constructE - _ZN34_INTERNAL_cc3b8223_4_k_cu_9fb6fbca6thrust24THRUST_300001_SM_1000_NS12placeholders3_10E)
_ZN34_INTERNAL_cc3b8223_4_k_cu_9fb6fbca6thrust24THRUST_300001_SM_1000_NS12placeholders3_10E:
	.zero		1
	.type		_ZN34_INTERNAL_cc3b8223_4_k_cu_9fb6fbca4cuda3std3__419piecewise_constructE,@object
	.size		_ZN34_INTERNAL_cc3b8223_4_k_cu_9fb6fbca4cuda3std3__419piecewise_constructE,(_ZN34_INTERNAL_cc3b8223_4_k_cu_9fb6fbca4cuda3std6ranges3__45__cpo5cdataE - _ZN34_INTERNAL_cc3b8223_4_k_cu_9fb6fbca4cuda3std3__419piecewise_constructE)
_ZN34_INTERNAL_cc3b8223_4_k_cu_9fb6fbca4cuda3std3__419piecewise_constructE:
	.zero		1
	.type		_ZN34_INTERNAL_cc3b8223_4_k_cu_9fb6fbca4cuda3std6ranges3__45__cpo5cdataE,@object
	.size		_ZN34_INTERNAL_cc3b8223_4_k_cu_9fb6fbca4cuda3std6ranges3__45__cpo5cdataE,(_ZN34_INTERNAL_cc3b8223_4_k_cu_9fb6fbca6thrust24THRUST_300001_SM_1000_NS12placeholders2_2E - _ZN34_INTERNAL_cc3b8223_4_k_cu_9fb6fbca4cuda3std6ranges3__45__cpo5cdataE)
_ZN34_INTERNAL_cc3b8223_4_k_cu_9fb6fbca4cuda3std6ranges3__45__cpo5cdataE:
	.zero		1
	.type		_ZN34_INTERNAL_cc3b8223_4_k_cu_9fb6fbca6thrust24THRUST_300001_SM_1000_NS12placeholders2_2E,@object
	.size		_ZN34_INTERNAL_cc3b8223_4_k_cu_9fb6fbca6thrust24THRUST_300001_SM_1000_NS12placeholders2_2E,(_ZN34_INTERNAL_cc3b8223_4_k_cu_9fb6fbca4cuda3std3__45__cpo3endE - _ZN34_INTERNAL_cc3b8223_4_k_cu_9fb6fbca6thrust24THRUST_300001_SM_1000_NS12placeholders2_2E)
_ZN34_INTERNAL_cc3b8223_4_k_cu_9fb6fbca6thrust24THRUST_300001_SM_1000_NS12placeholders2_2E:
	.zero		1
	.type		_ZN34_INTERNAL_cc3b8223_4_k_cu_9fb6fbca4cuda3std3__45__cpo3endE,@object
	.size		_ZN34_INTERNAL_cc3b8223_4_k_cu_9fb6fbca4cuda3std3__45__cpo3endE,(_ZN34_INTERNAL_cc3b8223_4_k_cu_9fb6fbca4cuda3std6ranges3__45__cpo3endE - _ZN34_INTERNAL_cc3b8223_4_k_cu_9fb6fbca4cuda3std3__45__cpo3endE)
_ZN34_INTERNAL_cc3b8223_4_k_cu_9fb6fbca4cuda3std3__45__cpo3endE:
	.zero		1
	.type		_ZN34_INTERNAL_cc3b8223_4_k_cu_9fb6fbca4cuda3std6ranges3__45__cpo3endE,@object
	.size		_ZN34_INTERNAL_cc3b8223_4_k_cu_9fb6fbca4cuda3std6ranges3__45__cpo3endE,(_ZN34_INTERNAL_cc3b8223_4_k_cu_9fb6fbca6thrust24THRUST_300001_SM_1000_NS12placeholders2_6E - _ZN34_INTERNAL_cc3b8223_4_k_cu_9fb6fbca4cuda3std6ranges3__45__cpo3endE)
_ZN34_INTERNAL_cc3b8223_4_k_cu_9fb6fbca4cuda3std6ranges3__45__cpo3endE:
	.zero		1
	.type		_ZN34_INTERNAL_cc3b8223_4_k_cu_9fb6fbca6thrust24THRUST_300001_SM_1000_NS12placeholders2_6E,@object
	.size		_ZN34_INTERNAL_cc3b8223_4_k_cu_9fb6fbca6thrust24THRUST_300001_SM_1000_NS12placeholders2_6E,(_ZN34_INTERNAL_cc3b8223_4_k_cu_9fb6fbca4cuda3std3__45__cpo4rendE - _ZN34_INTERNAL_cc3b8223_4_k_cu_9fb6fbca6thrust24THRUST_300001_SM_1000_NS12placeholders2_6E)
_ZN34_INTERNAL_cc3b8223_4_k_cu_9fb6fbca6thrust24THRUST_300001_SM_1000_NS12placeholders2_6E:
	.zero		1
	.type		_ZN34_INTERNAL_cc3b8223_4_k_cu_9fb6fbca4cuda3std3__45__cpo4rendE,@object
	.size		_ZN34_INTERNAL_cc3b8223_4_k_cu_9fb6fbca4cuda3std3__45__cpo4rendE,(_ZN34_INTERNAL_cc3b8223_4_k_cu_9fb6fbca4cuda3std6ranges3__45__cpo9iter_swapE - _ZN34_INTERNAL_cc3b8223_4_k_cu_9fb6fbca4cuda3std3__45__cpo4rendE)
_ZN34_INTERNAL_cc3b8223_4_k_cu_9fb6fbca4cuda3std3__45__cpo4rendE:
	.zero		1
	.type		_ZN34_INTERNAL_cc3b8223_4_k_cu_9fb6fbca4cuda3std6ranges3__45__cpo9iter_swapE,@object
	.size		_ZN34_INTERNAL_cc3b8223_4_k_cu_9fb6fbca4cuda3std6ranges3__45__cpo9iter_swapE,(_ZN34_INTERNAL_cc3b8223_4_k_cu_9fb6fbca4cuda3std3__48unexpectE - _ZN34_INTERNAL_cc3b8223_4_k_cu_9fb6fbca4cuda3std6ranges3__45__cpo9iter_swapE)
_ZN34_INTERNAL_cc3b8223_4_k_cu_9fb6fbca4cuda3std6ranges3__45__cpo9iter_swapE:
	.zero		1
	.type		_ZN34_INTERNAL_cc3b8223_4_k_cu_9fb6fbca4cuda3std3__48unexpectE,@object
	.size		_ZN34_INTERNAL_cc3b8223_4_k_cu_9fb6fbca4cuda3std3__48unexpectE,(_ZN34_INTERNAL_cc3b8223_4_k_cu_9fb6fbca6thrust24THRUST_300001_SM_1000_NS8cuda_cub3parE - _ZN34_INTERNAL_cc3b8223_4_k_cu_9fb6fbca4cuda3std3__48unexpectE)
_ZN34_INTERNAL_cc3b8223_4_k_cu_9fb6fbca4cuda3std3__48unexpectE:
	.zero		1
	.type		_ZN34_INTERNAL_cc3b8223_4_k_cu_9fb6fbca6thrust24THRUST_300001_SM_1000_NS8cuda_cub3parE,@object
	.size		_ZN34_INTERNAL_cc3b8223_4_k_cu_9fb6fbca6thrust24THRUST_300001_SM_1000_NS8cuda_cub3parE,(_ZN34_INTERNAL_cc3b8223_4_k_cu_9fb6fbca6thrust24THRUST_300001_SM_1000_NS12placeholders2_4E - _ZN34_INTERNAL_cc3b8223_4_k_cu_9fb6fbca6thrust24THRUST_300001_SM_1000_NS8cuda_cub3parE)
_ZN34_INTERNAL_cc3b8223_4_k_cu_9fb6fbca6thrust24THRUST_300001_SM_1000_NS8cuda_cub3parE:
	.zero		1
	.type		_ZN34_INTERNAL_cc3b8223_4_k_cu_9fb6fbca6thrust24THRUST_300001_SM_1000_NS12placeholders2_4E,@object
	.size		_ZN34_INTERNAL_cc3b8223_4_k_cu_9fb6fbca6thrust24THRUST_300001_SM_1000_NS12placeholders2_4E,(_ZN34_INTERNAL_cc3b8223_4_k_cu_9fb6fbca4cuda3std3__45__cpo4cendE - _ZN34_INTERNAL_cc3b8223_4_k_cu_9fb6fbca6thrust24THRUST_300001_SM_1000_NS12placeholders2_4E)
_ZN34_INTERNAL_cc3b8223_4_k_cu_9fb6fbca6thrust24THRUST_300001_SM_1000_NS12placeholders2_4E:
	.zero		1
	.type		_ZN34_INTERNAL_cc3b8223_4_k_cu_9fb6fbca4cuda3std3__45__cpo4cendE,@object
	.size		_ZN34_INTERNAL_cc3b8223_4_k_cu_9fb6fbca4cuda3std3__45__cpo4cendE,(_ZN34_INTERNAL_cc3b8223_4_k_cu_9fb6fbca4cuda3std6ranges3__45__cpo4cendE - _ZN34_INTERNAL_cc3b8223_4_k_cu_9fb6fbca4cuda3std3__45__cpo4cendE)
_ZN34_INTERNAL_cc3b8223_4_k_cu_9fb6fbca4cuda3std3__45__cpo4cendE:
	.zero		1
	.type		_ZN34_INTERNAL_cc3b8223_4_k_cu_9fb6fbca4cuda3std6ranges3__45__cpo4cendE,@object
	.size		_ZN34_INTERNAL_cc3b8223_4_k_cu_9fb6fbca4cuda3std6ranges3__45__cpo4cendE,(_ZN34_INTERNAL_cc3b8223_4_k_cu_9fb6fbca4cuda3std3__420unreachable_sentinelE - _ZN34_INTERNAL_cc3b8223_4_k_cu_9fb6fbca4cuda3std6ranges3__45__cpo4cendE)
_ZN34_INTERNAL_cc3b8223_4_k_cu_9fb6fbca4cuda3std6ranges3__45__cpo4cendE:
	.zero		1
	.type		_ZN34_INTERNAL_cc3b8223_4_k_cu_9fb6fbca4cuda3std3__420unreachable_sentinelE,@object
	.size		_ZN34_INTERNAL_cc3b8223_4_k_cu_9fb6fbca4cuda3std3__420unreachable_sentinelE,(_ZN34_INTERNAL_cc3b8223_4_k_cu_9fb6fbca4cuda3std6ranges3__45__cpo5ssizeE - _ZN34_INTERNAL_cc3b8223_4_k_cu_9fb6fbca4cuda3std3__420unreachable_sentinelE)
_ZN34_INTERNAL_cc3b8223_4_k_cu_9fb6fbca4cuda3std3__420unreachable_sentinelE:
	.zero		1
	.type		_ZN34_INTERNAL_cc3b8223_4_k_cu_9fb6fbca4cuda3std6ranges3__45__cpo5ssizeE,@object
	.size		_ZN34_INTERNAL_cc3b8223_4_k_cu_9fb6fbca4cuda3std6ranges3__45__cpo5ssizeE,(_ZN34_INTERNAL_cc3b8223_4_k_cu_9fb6fbca6thrust24THRUST_300001_SM_1000_NS12placeholders2_8E - _ZN34_INTERNAL_cc3b8223_4_k_cu_9fb6fbca4cuda3std6ranges3__45__cpo5ssizeE)
_ZN34_INTERNAL_cc3b8223_4_k_cu_9fb6fbca4cuda3std6ranges3__45__cpo5ssizeE:
	.zero		1
	.type		_ZN34_INTERNAL_cc3b8223_4_k_cu_9fb6fbca6thrust24THRUST_300001_SM_1000_NS12placeholders2_8E,@object
	.size		_ZN34_INTERNAL_cc3b8223_4_k_cu_9fb6fbca6thrust24THRUST_300001_SM_1000_NS12placeholders2_8E,(_ZN34_INTERNAL_cc3b8223_4_k_cu_9fb6fbca4cuda3std3__45__cpo5crendE - _ZN34_INTERNAL_cc3b8223_4_k_cu_9fb6fbca6thrust24THRUST_300001_SM_1000_NS12placeholders2_8E)
_ZN34_INTERNAL_cc3b8223_4_k_cu_9fb6fbca6thrust24THRUST_300001_SM_1000_NS12placeholders2_8E:
	.zero		1
	.type		_ZN34_INTERNAL_cc3b8223_4_k_cu_9fb6fbca4cuda3std3__45__cpo5crendE,@object
	.size		_ZN34_INTERNAL_cc3b8223_4_k_cu_9fb6fbca4cuda3std3__45__cpo5crendE,(_ZN34_INTERNAL_cc3b8223_4_k_cu_9fb6fbca4cuda3std6ranges3__45__cpo4prevE - _ZN34_INTERNAL_cc3b8223_4_k_cu_9fb6fbca4cuda3std3__45__cpo5crendE)
_ZN34_INTERNAL_cc3b8223_4_k_cu_9fb6fbca4cuda3std3__45__cpo5crendE:
	.zero		1
	.type		_ZN34_INTERNAL_cc3b8223_4_k_cu_9fb6fbca4cuda3std6ranges3__45__cpo4prevE,@object
	.size		_ZN34_INTERNAL_cc3b8223_4_k_cu_9fb6fbca4cuda3std6ranges3__45__cpo4prevE,(_ZN34_INTERNAL_cc3b8223_4_k_cu_9fb6fbca4cuda3std6ranges3__45__cpo9iter_moveE - _ZN34_INTERNAL_cc3b8223_4_k_cu_9fb6fbca4cuda3std6ranges3__45__cpo4prevE)
_ZN34_INTERNAL_cc3b8223_4_k_cu_9fb6fbca4cuda3std6ranges3__45__cpo4prevE:
	.zero		1
	.type		_ZN34_INTERNAL_cc3b8223_4_k_cu_9fb6fbca4cuda3std6ranges3__45__cpo9iter_moveE,@object
	.size		_ZN34_INTERNAL_cc3b8223_4_k_cu_9fb6fbca4cuda3std6ranges3__45__cpo9iter_moveE,(_ZN34_INTERNAL_cc3b8223_4_k_cu_9fb6fbca6thrust24THRUST_300001_SM_1000_NS6system6detail10sequential3seqE - _ZN34_INTERNAL_cc3b8223_4_k_cu_9fb6fbca4cuda3std6ranges3__45__cpo9iter_moveE)
_ZN34_INTERNAL_cc3b8223_4_k_cu_9fb6fbca4cuda3std6ranges3__45__cpo9iter_moveE:
	.zero		1
	.type		_ZN34_INTERNAL_cc3b8223_4_k_cu_9fb6fbca6thrust24THRUST_300001_SM_1000_NS6system6detail10sequential3seqE,@object
	.size		_ZN34_INTERNAL_cc3b8223_4_k_cu_9fb6fbca6thrust24THRUST_300001_SM_1000_NS6system6detail10sequential3seqE,(.L_31 - _ZN34_INTERNAL_cc3b8223_4_k_cu_9fb6fbca6thrust24THRUST_300001_SM_1000_NS6system6detail10sequential3seqE)
_ZN34_INTERNAL_cc3b8223_4_k_cu_9fb6fbca6thrust24THRUST_300001_SM_1000_NS6system6detail10sequential3seqE:
	.zero		1
.L_31:


//--------------------- .nv.shared._Z22matrix_multiplication5I6__halffEvPT_S2_PT0_ --------------------------
	.section	.nv.shared._Z22matrix_multiplication5I6__halffEvPT_S2_PT0_,"aw",@nobits
	.sectionflags	@""
	.align	2
.nv.shared._Z22matrix_multiplication5I6__halffEvPT_S2_PT0_:
	.zero		5120


//--------------------- .nv.shared._Z22matrix_multiplication4I6__halffEvPKT_S3_PT0_ --------------------------
	.section	.nv.shared._Z22matrix_multiplication4I6__halffEvPKT_S3_PT0_,"aw",@nobits
	.sectionflags	@""
	.align	2
.nv.shared._Z22matrix_multiplication4I6__halffEvPKT_S3_PT0_:
	.zero		9216


//--------------------- .nv.shared._Z22matrix_multiplication3I6__halffEvPKT_S3_PT0_ --------------------------
	.section	.nv.shared._Z22matrix_multiplication3I6__halffEvPKT_S3_PT0_,"aw",@nobits
	.sectionflags	@""
	.align	2
.nv.shared._Z22matrix_multiplication3I6__halffEvPKT_S3_PT0_:
	.zero		5120


//--------------------- .nv.shared._Z22matrix_multiplication2I6__halffEvPKT_S3_PT0_ --------------------------
	.section	.nv.shared._Z22matrix_multiplication2I6__halffEvPKT_S3_PT0_,"aw",@nobits
	.sectionflags	@""
	.align	2
.nv.shared._Z22matrix_multiplication2I6__halffEvPKT_S3_PT0_:
	.zero		5120


//--------------------- .nv.shared._Z22matrix_multiplication1I6__halffEvPKT_S3_PT0_ --------------------------
	.section	.nv.shared._Z22matrix_multiplication1I6__halffEvPKT_S3_PT0_,"aw",@nobits
	.sectionflags	@""
	.align	2
.nv.shared._Z22matrix_multiplication1I6__halffEvPKT_S3_PT0_:
	.zero		5120


//--------------------- .nv.constant0._ZN3cub18CUB_300001_SM_10006detail8for_each13static_kernelINS2_12policy_hub_t12policy_500_tEmN6thrust24THRUST_300001_SM_1000_NS8cuda_cub20__uninitialized_fill7functorINS7_10device_ptrIfEEfEEEEvT0_T1_ --------------------------
	.section	.nv.constant0._ZN3cub18CUB_300001_SM_10006detail8for_each13static_kernelINS2_12policy_hub_t12policy_500_tEmN6thrust24THRUST_300001_SM_1000_NS8cuda_cub20__uninitialized_fill7functorINS7_10device_ptrIfEEfEEEEvT0_T1_,"a",@progbits
	.sectionflags	@""
	.align	4
.nv.constant0._ZN3cub18CUB_300001_SM_10006detail8for_each13static_kernelINS2_12policy_hub_t12policy_500_tEmN6thrust24THRUST_300001_SM_1000_NS8cuda_cub20__uninitialized_fill7functorINS7_10device_ptrIfEEfEEEEvT0_T1_:
	.zero		920


//--------------------- .nv.constant0._ZN3cub18CUB_300001_SM_10006detail11EmptyKernelIvEEvv --------------------------
	.section	.nv.constant0._ZN3cub18CUB_300001_SM_10006detail11EmptyKernelIvEEvv,"a",@progbits
	.sectionflags	@""
	.align	4
.nv.constant0._ZN3cub18CUB_300001_SM_10006detail11EmptyKernelIvEEvv:
	.zero		896


//--------------------- .nv.constant0._Z26matrix_multiplication_wmmaI6__halffLi16ELi16ELi16EEvPKT_S3_PT0_ --------------------------
	.section	.nv.constant0._Z26matrix_multiplication_wmmaI6__halffLi16ELi16ELi16EEvPKT_S3_PT0_,"a",@progbits
	.sectionflags	@""
	.align	4
.nv.constant0._Z26matrix_multiplication_wmmaI6__halffLi16ELi16ELi16EEvPKT_S3_PT0_:
	.zero		920


//--------------------- .nv.constant0._Z22matrix_multiplication5I6__halffEvPT_S2_PT0_ --------------------------
	.section	.nv.constant0._Z22matrix_multiplication5I6__halffEvPT_S2_PT0_,"a",@progbits
	.sectionflags	@""
	.align	4
.nv.constant0._Z22matrix_multiplication5I6__halffEvPT_S2_PT0_:
	.zero		920


//--------------------- .nv.constant0._Z22matrix_multiplication4I6__halffEvPKT_S3_PT0_ --------------------------
	.section	.nv.constant0._Z22matrix_multiplication4I6__halffEvPKT_S3_PT0_,"a",@progbits
	.sectionflags	@""
	.align	4
.nv.constant0._Z22matrix_multiplication4I6__halffEvPKT_S3_PT0_:
	.zero		920


//--------------------- .nv.constant0._Z22matrix_multiplication3I6__halffEvPKT_S3_PT0_ --------------------------
	.section	.nv.constant0._Z22matrix_multiplication3I6__halffEvPKT_S3_PT0_,"a",@progbits
	.sectionflags	@""
	.align	4
.nv.constant0._Z22matrix_multiplication3I6__halffEvPKT_S3_PT0_:
	.zero		920


//--------------------- .nv.constant0._Z22matrix_multiplication2I6__halffEvPKT_S3_PT0_ --------------------------
	.section	.nv.constant0._Z22matrix_multiplication2I6__halffEvPKT_S3_PT0_,"a",@progbits
	.sectionflags	@""
	.align	4
.nv.constant0._Z22matrix_multiplication2I6__halffEvPKT_S3_PT0_:
	.zero		920


//--------------------- .nv.constant0._Z22matrix_multiplication1I6__halffEvPKT_S3_PT0_ --------------------------
	.section	.nv.constant0._Z22matrix_multiplication1I6__halffEvPKT_S3_PT0_,"a",@progbits
	.sectionflags	@""
	.align	4
.nv.constant0._Z22matrix_multiplication1I6__halffEvPKT_S3_PT0_:
	.zero		920


//--------------------- .nv.constant0._Z22matrix_multiplication0I6__halffEvPKT_S3_PT0_ --------------------------
	.section	.nv.constant0._Z22matrix_multiplication0I6__halffEvPKT_S3_PT0_,"a",@progbits
	.sectionflags	@""
	.align	4
.nv.constant0._Z22matrix_multiplication0I6__halffEvPKT_S3_PT0_:
	.zero		920


//--------------------- .nv.constant0._Z7warm_upv --------------------------
	.section	.nv.constant0._Z7warm_upv,"a",@progbits
	.sectionflags	@""
	.align	4
.nv.constant0._Z7warm_upv:
	.zero		896


//--------------------- SYMBOLS --------------------------

	.type		.nv.reservedSmem.offset0,@object
	.size		.nv.reservedSmem.offset0,0x4
	.type		.nv.reservedSmem.cap,@object
	.size		.nv.reservedSmem.cap,0x4
